// auto-generated by cutlass_sweep.epilogue — config: {"arch": "sm_100", "cluster_m": 2, "cluster_n": 1, "dtype": "bf16", "fusion": "relu", "tile_k": 64, "tile_m": 128, "tile_n": 256}
#include "cutlass/cutlass.h"
#include "cutlass/gemm/collective/collective_builder.hpp"
#include "cutlass/gemm/device/gemm_universal_adapter.h"
#include "cutlass/gemm/kernel/gemm_universal.hpp"
#include "cutlass/epilogue/collective/collective_builder.hpp"
#include "cutlass/epilogue/fusion/operations.hpp"
#include "cutlass/epilogue/thread/activation.h"

using Elem = cutlass::bfloat16_t;
using Acc  = float;
using TileShape    = cute::Shape<cute::_128, cute::_256, cute::_64>;
using ClusterShape = cute::Shape<cute::_2, cute::_1, cute::_1>;
using FusionOp     = cutlass::epilogue::fusion::LinCombEltAct<cutlass::epilogue::thread::ReLU, Elem, Acc>;

using CollectiveEpilogue = typename cutlass::epilogue::collective::CollectiveBuilder<
    cutlass::arch::Sm100, cutlass::arch::OpClassTensorOp,
    TileShape, ClusterShape,
    cutlass::epilogue::collective::EpilogueTileAuto,
    Acc, Acc,
    Elem, cutlass::layout::RowMajor, 128 / cutlass::sizeof_bits<Elem>::value,
    Elem, cutlass::layout::RowMajor, 128 / cutlass::sizeof_bits<Elem>::value,
    cutlass::epilogue::collective::EpilogueScheduleAuto,
    FusionOp
  >::CollectiveOp;

using CollectiveMainloop = typename cutlass::gemm::collective::CollectiveBuilder<
    cutlass::arch::Sm100, cutlass::arch::OpClassTensorOp,
    Elem, cutlass::layout::RowMajor, 128 / cutlass::sizeof_bits<Elem>::value,
    Elem, cutlass::layout::ColumnMajor, 128 / cutlass::sizeof_bits<Elem>::value,
    Acc,
    TileShape, ClusterShape,
    cutlass::gemm::collective::StageCountAutoCarveout<
        static_cast<int>(sizeof(typename CollectiveEpilogue::SharedStorage))>,
    cutlass::gemm::collective::KernelScheduleAuto
  >::CollectiveOp;

using GemmKernel = cutlass::gemm::kernel::GemmUniversal<
    cute::Shape<int,int,int,int>, CollectiveMainloop, CollectiveEpilogue>;
using Gemm = cutlass::gemm::device::GemmUniversalAdapter<GemmKernel>;

auto* _anchor = &cutlass::device_kernel<GemmKernel>;


// ===== COMPILED SASS (sm_100a) =====

	.target	sm_100a

	.elftype	@"ET_EXEC"


//--------------------- .note.nv.tkinfo           --------------------------
	.section	.note.nv.tkinfo,"",@"SHT_NOTE"
	.sectionflags	@"SHF_NOTE_NV_TKINFO"
	.tkinfo
        /*0018*/ 	.word	0x00000002
        /*0030*/ 	.string	""
        /*0030*/ 	.string	"ptxas"
        /*0030*/ 	.string	"Cuda compilation tools, release 13.0, V13.0.88"
        /*0030*/ 	.string	"Build cuda_13.0.r13.0/compiler.36424714_0"
        /*0030*/ 	.string	"-arch sm_100a -m 64 "



//--------------------- .note.nv.cuinfo           --------------------------
	.section	.note.nv.cuinfo,"",@"SHT_NOTE"
	.sectionflags	@"SHF_NOTE_NV_CUINFO"
        /*0018*/ 	.short	0x0002
        /*001a*/ 	.short	0x0064
        /*001c*/ 	.short	0x0082
	.zero		2


//--------------------- .nv.info                  --------------------------
	.section	.nv.info,"",@"SHT_CUDA_INFO"
	.align	4


	//----- nvinfo : EIATTR_REGCOUNT
	.align		4
        /*0000*/ 	.byte	0x04, 0x2f
        /*0002*/ 	.short	(.L_19 - .L_18)
	.align		4
.L_18:
        /*0004*/ 	.word	index@(_ZN7cutlass13device_kernelINS_4gemm6kernel13GemmUniversalIN4cute5tupleIJiiiiEEENS1_10collective13CollectiveMmaINS1_35MainloopSm100TmaUmmaWarpSpecializedILi8ELi2ELi4ENS5_IJNS4_1CILi2EEENSA_ILi1EEESC_EEEEENS5_IJNSA_ILi128EEENSA_ILi256EEENSA_ILi64EEEEEENS_10bfloat16_tENS5_IJlSC_lEEESJ_SK_NS4_8TiledMMAINS4_8MMA_AtomIJNS4_26SM100_MMA_F16BF16_2x1SM_SSISJ_SJ_fLi128ELi256ELNS4_4UMMA5MajorE0ELSP_0ELNSO_7ScaleInE0ELSQ_0EEEEEENS4_6LayoutINS5_IJSC_SC_SC_EEENS5_IJNSA_ILi0EEESV_SV_EEEEENS5_IJNS4_10UnderscoreESY_SY_EEEEENS4_18SM100_TMA_2SM_LOADENS4_14ComposedLayoutINS4_7SwizzleILi3ELi4ELi3EEENS4_18smem_ptr_flag_bitsILi16EEENST_INS5_IJNSA_ILi8EEESH_EEENS5_IJSH_SC_EEEEEEEvNS4_8identityES11_S1B_vS1C_EENS_8epilogue10collective18CollectiveEpilogueINS1E_23Sm100TmaWarpSpecializedILi4ELi2ELi32ELb1ELb0EEEJNS5_IJSH_SG_SH_EEENS5_IJNST_ISH_SC_EENST_INS5_IJNSA_ILi32EEESB_EEENS5_IJSC_SF_EEEEEEEESJ_SK_SJ_SK_NS1E_6fusion15FusionCallbacksIS1I_NS1Q_13LinCombEltActINS1E_6thread4ReLuESJ_fSJ_fLNS_15FloatRoundStyleE2EEES1J_S1P_JEEENS4_5SM1004TMEM4LOAD26SM100_TMEM_LOAD_32dp32b32xENS4_13SM90_TMA_LOADENS12_INS13_ILi2ELi4ELi3EEES16_NST_INS5_IJS17_S1L_EEENS5_IJS1L_SC_EEEEEEENS4_39AutoVectorizingCopyWithAssumedAlignmentILi128EEENS4_14SM90_TMA_STOREES27_S29_S29_EEEvvEEEEvNT_6ParamsE)
        /*0008*/ 	.word	0x00000077


	//----- nvinfo : EIATTR_FRAME_SIZE
	.align		4
.L_19:
        /*000c*/ 	.byte	0x04, 0x11
        /*000e*/ 	.short	(.L_21 - .L_20)
	.align		4
.L_20:
        /*0010*/ 	.word	index@($__internal_2_$__cuda_sm10x_tcgen05_guardrail_trap_unallocated_columns_being_dealloced)
        /*0014*/ 	.word	0x00000000


	//----- nvinfo : EIATTR_FRAME_SIZE
	.align		4
.L_21:
        /*0018*/ 	.byte	0x04, 0x11
        /*001a*/ 	.short	(.L_23 - .L_22)
	.align		4
.L_22:
        /*001c*/ 	.word	index@($__internal_1_$__cuda_sm10x_tcgen05_guardrail_trap_phase_invalid_during_alloc)
        /*0020*/ 	.word	0x00000000


	//----- nvinfo : EIATTR_FRAME_SIZE
	.align		4
.L_23:
        /*0024*/ 	.byte	0x04, 0x11
        /*0026*/ 	.short	(.L_25 - .L_24)
	.align		4
.L_24:
        /*0028*/ 	.word	index@($__internal_0_$__cuda_sm10x_tcgen05_guardrail_trap_col_being_dealloced_not_returned_by_alloc)
        /*002c*/ 	.word	0x00000000


	//----- nvinfo : EIATTR_FRAME_SIZE
	.align		4
.L_25:
        /*0030*/ 	.byte	0x04, 0x11
        /*0032*/ 	.short	(.L_27 - .L_26)
	.align		4
.L_26:
        /*0034*/ 	.word	index@(_ZN7cutlass13device_kernelINS_4gemm6kernel13GemmUniversalIN4cute5tupleIJiiiiEEENS1_10collective13CollectiveMmaINS1_35MainloopSm100TmaUmmaWarpSpecializedILi8ELi2ELi4ENS5_IJNS4_1CILi2EEENSA_ILi1EEESC_EEEEENS5_IJNSA_ILi128EEENSA_ILi256EEENSA_ILi64EEEEEENS_10bfloat16_tENS5_IJlSC_lEEESJ_SK_NS4_8TiledMMAINS4_8MMA_AtomIJNS4_26SM100_MMA_F16BF16_2x1SM_SSISJ_SJ_fLi128ELi256ELNS4_4UMMA5MajorE0ELSP_0ELNSO_7ScaleInE0ELSQ_0EEEEEENS4_6LayoutINS5_IJSC_SC_SC_EEENS5_IJNSA_ILi0EEESV_SV_EEEEENS5_IJNS4_10UnderscoreESY_SY_EEEEENS4_18SM100_TMA_2SM_LOADENS4_14ComposedLayoutINS4_7SwizzleILi3ELi4ELi3EEENS4_18smem_ptr_flag_bitsILi16EEENST_INS5_IJNSA_ILi8EEESH_EEENS5_IJSH_SC_EEEEEEEvNS4_8identityES11_S1B_vS1C_EENS_8epilogue10collective18CollectiveEpilogueINS1E_23Sm100TmaWarpSpecializedILi4ELi2ELi32ELb1ELb0EEEJNS5_IJSH_SG_SH_EEENS5_IJNST_ISH_SC_EENST_INS5_IJNSA_ILi32EEESB_EEENS5_IJSC_SF_EEEEEEEESJ_SK_SJ_SK_NS1E_6fusion15FusionCallbacksIS1I_NS1Q_13LinCombEltActINS1E_6thread4ReLuESJ_fSJ_fLNS_15FloatRoundStyleE2EEES1J_S1P_JEEENS4_5SM1004TMEM4LOAD26SM100_TMEM_LOAD_32dp32b32xENS4_13SM90_TMA_LOADENS12_INS13_ILi2ELi4ELi3EEES16_NST_INS5_IJS17_S1L_EEENS5_IJS1L_SC_EEEEEEENS4_39AutoVectorizingCopyWithAssumedAlignmentILi128EEENS4_14SM90_TMA_STOREES27_S29_S29_EEEvvEEEEvNT_6ParamsE)
        /*0038*/ 	.word	0x00000000


	//----- nvinfo : EIATTR_MIN_STACK_SIZE
	.align		4
.L_27:
        /*003c*/ 	.byte	0x04, 0x12
        /*003e*/ 	.short	(.L_29 - .L_28)
	.align		4
.L_28:
        /*0040*/ 	.word	index@(_ZN7cutlass13device_kernelINS_4gemm6kernel13GemmUniversalIN4cute5tupleIJiiiiEEENS1_10collective13CollectiveMmaINS1_35MainloopSm100TmaUmmaWarpSpecializedILi8ELi2ELi4ENS5_IJNS4_1CILi2EEENSA_ILi1EEESC_EEEEENS5_IJNSA_ILi128EEENSA_ILi256EEENSA_ILi64EEEEEENS_10bfloat16_tENS5_IJlSC_lEEESJ_SK_NS4_8TiledMMAINS4_8MMA_AtomIJNS4_26SM100_MMA_F16BF16_2x1SM_SSISJ_SJ_fLi128ELi256ELNS4_4UMMA5MajorE0ELSP_0ELNSO_7ScaleInE0ELSQ_0EEEEEENS4_6LayoutINS5_IJSC_SC_SC_EEENS5_IJNSA_ILi0EEESV_SV_EEEEENS5_IJNS4_10UnderscoreESY_SY_EEEEENS4_18SM100_TMA_2SM_LOADENS4_14ComposedLayoutINS4_7SwizzleILi3ELi4ELi3EEENS4_18smem_ptr_flag_bitsILi16EEENST_INS5_IJNSA_ILi8EEESH_EEENS5_IJSH_SC_EEEEEEEvNS4_8identityES11_S1B_vS1C_EENS_8epilogue10collective18CollectiveEpilogueINS1E_23Sm100TmaWarpSpecializedILi4ELi2ELi32ELb1ELb0EEEJNS5_IJSH_SG_SH_EEENS5_IJNST_ISH_SC_EENST_INS5_IJNSA_ILi32EEESB_EEENS5_IJSC_SF_EEEEEEEESJ_SK_SJ_SK_NS1E_6fusion15FusionCallbacksIS1I_NS1Q_13LinCombEltActINS1E_6thread4ReLuESJ_fSJ_fLNS_15FloatRoundStyleE2EEES1J_S1P_JEEENS4_5SM1004TMEM4LOAD26SM100_TMEM_LOAD_32dp32b32xENS4_13SM90_TMA_LOADENS12_INS13_ILi2ELi4ELi3EEES16_NST_INS5_IJS17_S1L_EEENS5_IJS1L_SC_EEEEEEENS4_39AutoVectorizingCopyWithAssumedAlignmentILi128EEENS4_14SM90_TMA_STOREES27_S29_S29_EEEvvEEEEvNT_6ParamsE)
        /*0044*/ 	.word	0x00000000
.L_29:


//--------------------- .nv.compat                --------------------------
	.section	.nv.compat,"",@"SHT_CUDA_COMPAT_INFO"
	.align	4
        /*0000*/ 	.byte	0x02, 0x09, 0x01, 0x00, 0x02, 0x02, 0x02, 0x00, 0x02, 0x05, 0x05, 0x00, 0x03, 0x07, 0x01, 0x01
        /*0010*/ 	.byte	0x02, 0x03, 0x01, 0x00, 0x02, 0x06, 0x01, 0x00, 0x04, 0x0b, 0x08, 0x00, 0x09, 0x00, 0x00, 0x00
        /*0020*/ 	.byte	0x00, 0x00, 0x00, 0x00


//--------------------- .nv.info._ZN7cutlass13device_kernelINS_4gemm6kernel13GemmUniversalIN4cute5tupleIJiiiiEEENS1_10collective13CollectiveMmaINS1_35MainloopSm100TmaUmmaWarpSpecializedILi8ELi2ELi4ENS5_IJNS4_1CILi2EEENSA_ILi1EEESC_EEEEENS5_IJNSA_ILi128EEENSA_ILi256EEENSA_ILi64EEEEEENS_10bfloat16_tENS5_IJlSC_lEEESJ_SK_NS4_8TiledMMAINS4_8MMA_AtomIJNS4_26SM100_MMA_F16BF16_2x1SM_SSISJ_SJ_fLi128ELi256ELNS4_4UMMA5MajorE0ELSP_0ELNSO_7ScaleInE0ELSQ_0EEEEEENS4_6LayoutINS5_IJSC_SC_SC_EEENS5_IJNSA_ILi0EEESV_SV_EEEEENS5_IJNS4_10UnderscoreESY_SY_EEEEENS4_18SM100_TMA_2SM_LOADENS4_14ComposedLayoutINS4_7SwizzleILi3ELi4ELi3EEENS4_18smem_ptr_flag_bitsILi16EEENST_INS5_IJNSA_ILi8EEESH_EEENS5_IJSH_SC_EEEEEEEvNS4_8identityES11_S1B_vS1C_EENS_8epilogue10collective18CollectiveEpilogueINS1E_23Sm100TmaWarpSpecializedILi4ELi2ELi32ELb1ELb0EEEJNS5_IJSH_SG_SH_EEENS5_IJNST_ISH_SC_EENST_INS5_IJNSA_ILi32EEESB_EEENS5_IJSC_SF_EEEEEEEESJ_SK_SJ_SK_NS1E_6fusion15FusionCallbacksIS1I_NS1Q_13LinCombEltActINS1E_6thread4ReLuESJ_fSJ_fLNS_15FloatRoundStyleE2EEES1J_S1P_JEEENS4_5SM1004TMEM4LOAD26SM100_TMEM_LOAD_32dp32b32xENS4_13SM90_TMA_LOADENS12_INS13_ILi2ELi4ELi3EEES16_NST_INS5_IJS17_S1L_EEENS5_IJS1L_SC_EEEEEEENS4_39AutoVectorizingCopyWithAssumedAlignmentILi128EEENS4_14SM90_TMA_STOREES27_S29_S29_EEEvvEEEEvNT_6ParamsE --------------------------
	.section	.nv.info._ZN7cutlass13device_kernelINS_4gemm6kernel13GemmUniversalIN4cute5tupleIJiiiiEEENS1_10collective13CollectiveMmaINS1_35MainloopSm100TmaUmmaWarpSpecializedILi8ELi2ELi4ENS5_IJNS4_1CILi2EEENSA_ILi1EEESC_EEEEENS5_IJNSA_ILi128EEENSA_ILi256EEENSA_ILi64EEEEEENS_10bfloat16_tENS5_IJlSC_lEEESJ_SK_NS4_8TiledMMAINS4_8MMA_AtomIJNS4_26SM100_MMA_F16BF16_2x1SM_SSISJ_SJ_fLi128ELi256ELNS4_4UMMA5MajorE0ELSP_0ELNSO_7ScaleInE0ELSQ_0EEEEEENS4_6LayoutINS5_IJSC_SC_SC_EEENS5_IJNSA_ILi0EEESV_SV_EEEEENS5_IJNS4_10UnderscoreESY_SY_EEEEENS4_18SM100_TMA_2SM_LOADENS4_14ComposedLayoutINS4_7SwizzleILi3ELi4ELi3EEENS4_18smem_ptr_flag_bitsILi16EEENST_INS5_IJNSA_ILi8EEESH_EEENS5_IJSH_SC_EEEEEEEvNS4_8identityES11_S1B_vS1C_EENS_8epilogue10collective18CollectiveEpilogueINS1E_23Sm100TmaWarpSpecializedILi4ELi2ELi32ELb1ELb0EEEJNS5_IJSH_SG_SH_EEENS5_IJNST_ISH_SC_EENST_INS5_IJNSA_ILi32EEESB_EEENS5_IJSC_SF_EEEEEEEESJ_SK_SJ_SK_NS1E_6fusion15FusionCallbacksIS1I_NS1Q_13LinCombEltActINS1E_6thread4ReLuESJ_fSJ_fLNS_15FloatRoundStyleE2EEES1J_S1P_JEEENS4_5SM1004TMEM4LOAD26SM100_TMEM_LOAD_32dp32b32xENS4_13SM90_TMA_LOADENS12_INS13_ILi2ELi4ELi3EEES16_NST_INS5_IJS17_S1L_EEENS5_IJS1L_SC_EEEEEEENS4_39AutoVectorizingCopyWithAssumedAlignmentILi128EEENS4_14SM90_TMA_STOREES27_S29_S29_EEEvvEEEEvNT_6ParamsE,"",@"SHT_CUDA_INFO"
	.sectionflags	@""
	.align	4


	//----- nvinfo : EIATTR_CUDA_API_VERSION
	.align		4
        /*0000*/ 	.byte	0x04, 0x37
        /*0002*/ 	.short	(.L_31 - .L_30)
.L_30:
        /*0004*/ 	.word	0x00000082


	//----- nvinfo : EIATTR_KPARAM_INFO
	.align		4
.L_31:
        /*0008*/ 	.byte	0x04, 0x17
        /*000a*/ 	.short	(.L_33 - .L_32)
.L_32:
        /*000c*/ 	.word	0x00000000
        /*0010*/ 	.short	0x0000
        /*0012*/ 	.short	0x0000
        /*0014*/ 	.byte	0x00, 0xf0, 0x01, 0x20


	//----- nvinfo : EIATTR_AT_ENTRY_FRAGMENTS
	.align		4
.L_33:
        /*0018*/ 	.byte	0x04, 0x4f
        /*001a*/ 	.short	(.L_35 - .L_34)


	//   ....[0]....
.L_34:
        /*001c*/ 	.word	0x00000007


	//----- nvinfo : EIATTR_RESERVED_SMEM_USED
	.align		4
.L_35:
        /*0020*/ 	.byte	0x01, 0x41
	.zero		2


	//----- nvinfo : EIATTR_SPARSE_MMA_MASK
	.align		4
        /*0024*/ 	.byte	0x03, 0x50
        /*0026*/ 	.short	0x0000


	//----- nvinfo : EIATTR_TCGEN05_2CTA_USED
	.align		4
        /*0028*/ 	.byte	0x01, 0x52
	.zero		2


	//----- nvinfo : EIATTR_MAXREG_COUNT
	.align		4
        /*002c*/ 	.byte	0x03, 0x1b
        /*002e*/ 	.short	0x00ff


	//----- nvinfo : EIATTR_NUM_BARRIERS
	.align		4
        /*0030*/ 	.byte	0x02, 0x4c
        /*0032*/ 	.byte	0x07
	.zero		1


	//----- nvinfo : EIATTR_EXTERNS
	.align		4
        /*0034*/ 	.byte	0x04, 0x0f
        /*0036*/ 	.short	(.L_37 - .L_36)


	//   ....[0]....
	.align		4
.L_36:
        /*0038*/ 	.word	index@(__assertfail)


	//----- nvinfo : EIATTR_MERCURY_ISA_VERSION
	.align		4
.L_37:
        /*003c*/ 	.byte	0x03, 0x5f
        /*003e*/ 	.short	0x0101


	//----- nvinfo : EIATTR_INT_WARP_WIDE_INSTR_OFFSETS
	.align		4
        /*0040*/ 	.byte	0x04, 0x31
        /*0042*/ 	.short	(.L_39 - .L_38)


	//   ....[0]....
.L_38:
        /*0044*/ 	.word	0x00000d60


	//   ....[1]....
        /*0048*/ 	.word	0x00000e00


	//   ....[2]....
        /*004c*/ 	.word	0x00002150


	//   ....[3]....
        /*0050*/ 	.word	0x00004260


	//   ....[4]....
        /*0054*/ 	.word	0x00004290


	//   ....[5]....
        /*0058*/ 	.word	0x000042e0


	//   ....[6]....
        /*005c*/ 	.word	0x00004c00


	//   ....[7]....
        /*0060*/ 	.word	0x00004c20


	//   ....[8]....
        /*0064*/ 	.word	0x00004d00


	//   ....[9]....
        /*0068*/ 	.word	0x00004dc0


	//   ....[10]....
        /*006c*/ 	.word	0x00004de0


	//   ....[11]....
        /*0070*/ 	.word	0x00004eb0


	//   ....[12]....
        /*0074*/ 	.word	0x00004fa0


	//   ....[13]....
        /*0078*/ 	.word	0x00004fc0


	//   ....[14]....
        /*007c*/ 	.word	0x000050c0


	//   ....[15]....
        /*0080*/ 	.word	0x00005270


	//   ....[16]....
        /*0084*/ 	.word	0x00005280


	//   ....[17]....
        /*0088*/ 	.word	0x00005410


	//----- nvinfo : EIATTR_COOP_GROUP_MASK_REGIDS
	.align		4
.L_39:
        /*008c*/ 	.byte	0x04, 0x29
        /*008e*/ 	.short	(.L_41 - .L_40)


	//   ....[0]....
.L_40:
        /*0090*/ 	.word	0xffffffff


	//   ....[1]....
        /*0094*/ 	.word	0xffffffff


	//   ....[2]....
        /*0098*/ 	.word	0xffffffff


	//   ....[3]....
        /*009c*/ 	.word	0xffffffff


	//   ....[4]....
        /*00a0*/ 	.word	0xffffffff


	//   ....[5]....
        /*00a4*/ 	.word	0xffffffff


	//   ....[6]....
        /*00a8*/ 	.word	0xffffffff


	//   ....[7]....
        /*00ac*/ 	.word	0xffffffff


	//   ....[8]....
        /*00b0*/ 	.word	0xffffffff


	//   ....[9]....
        /*00b4*/ 	.word	0xffffffff


	//   ....[10]....
        /*00b8*/ 	.word	0xffffffff


	//   ....[11]....
        /*00bc*/ 	.word	0xffffffff


	//   ....[12]....
        /*00c0*/ 	.word	0xffffffff


	//   ....[13]....
        /*00c4*/ 	.word	0xffffffff


	//----- nvinfo : EIATTR_COOP_GROUP_INSTR_OFFSETS
	.align		4
.L_41:
        /*00c8*/ 	.byte	0x04, 0x28
        /*00ca*/ 	.short	(.L_43 - .L_42)


	//   ....[0]....
.L_42:
        /*00cc*/ 	.word	0x000000c0


	//   ....[1]....
        /*00d0*/ 	.word	0x000004d0


	//   ....[2]....
        /*00d4*/ 	.word	0x000006d0


	//   ....[3]....
        /*00d8*/ 	.word	0x00000860


	//   ....[4]....
        /*00dc*/ 	.word	0x00000950


	//   ....[5]....
        /*00e0*/ 	.word	0x00000ab0


	//   ....[6]....
        /*00e4*/ 	.word	0x00000c40


	//   ....[7]....
        /*00e8*/ 	.word	0x00000e80


	//   ....[8]....
        /*00ec*/ 	.word	0x00002030


	//   ....[9]....
        /*00f0*/ 	.word	0x00003050


	//   ....[10]....
        /*00f4*/ 	.word	0x00003520


	//   ....[11]....
        /*00f8*/ 	.word	0x00003550


	//   ....[12]....
        /*00fc*/ 	.word	0x00004170


	//   ....[13]....
        /*0100*/ 	.word	0x00004380


	//----- nvinfo : EIATTR_VRC_CTA_INIT_COUNT
	.align		4
.L_43:
        /*0104*/ 	.byte	0x02, 0x4a
        /*0106*/ 	.byte	0x80
	.zero		1


	//----- nvinfo : EIATTR_SYSCALL_OFFSETS
	.align		4
        /*0108*/ 	.byte	0x04, 0x46
        /*010a*/ 	.short	(.L_45 - .L_44)


	//   ....[0]....
.L_44:
        /*010c*/ 	.word	0x00005f10


	//   ....[1]....
        /*0110*/ 	.word	0x00006000


	//   ....[2]....
        /*0114*/ 	.word	0x000067c0


	//   ....[3]....
        /*0118*/ 	.word	0x00007480


	//   ....[4]....
        /*011c*/ 	.word	0x00008120


	//   ....[5]....
        /*0120*/ 	.word	0x00008dc0


	//----- nvinfo : EIATTR_MBARRIER_INSTR_OFFSETS
	.align		4
.L_45:
        /*0124*/ 	.byte	0x04, 0x39
        /*0126*/ 	.short	(.L_47 - .L_46)


	//   ....[0]....
.L_46:
        /*0128*/ 	.word	0x000005c0
        /*012c*/ 	.word	0x000000ff
        /*0130*/ 	.word	0x00000000
        /*0134*/ 	.short	0x0100
        /*0136*/ 	.byte	0x08
	.zero		1


	//   ....[1]....
        /*0138*/ 	.word	0x000005d0
        /*013c*/ 	.word	0x000000ff
        /*0140*/ 	.word	0x00000040
        /*0144*/ 	.short	0x0100
        /*0146*/ 	.byte	0x08
	.zero		1


	//   ....[2]....
        /*0148*/ 	.word	0x000005e0
        /*014c*/ 	.word	0x000000ff
        /*0150*/ 	.word	0x00000008
        /*0154*/ 	.short	0x0100
        /*0156*/ 	.byte	0x08
	.zero		1


	//   ....[3]....
        /*0158*/ 	.word	0x000005f0
        /*015c*/ 	.word	0x000000ff
        /*0160*/ 	.word	0x00000048
        /*0164*/ 	.short	0x0100
        /*0166*/ 	.byte	0x08
	.zero		1


	//   ....[4]....
        /*0168*/ 	.word	0x00000600
        /*016c*/ 	.word	0x000000ff
        /*0170*/ 	.word	0x00000010
        /*0174*/ 	.short	0x0100
        /*0176*/ 	.byte	0x08
	.zero		1


	//   ....[5]....
        /*0178*/ 	.word	0x00000610
        /*017c*/ 	.word	0x000000ff
        /*0180*/ 	.word	0x00000050
        /*0184*/ 	.short	0x0100
        /*0186*/ 	.byte	0x08
	.zero		1


	//   ....[6]....
        /*0188*/ 	.word	0x00000620
        /*018c*/ 	.word	0x000000ff
        /*0190*/ 	.word	0x00000018
        /*0194*/ 	.short	0x0100
        /*0196*/ 	.byte	0x08
	.zero		1


	//   ....[7]....
        /*0198*/ 	.word	0x00000630
        /*019c*/ 	.word	0x000000ff
        /*01a0*/ 	.word	0x00000058
        /*01a4*/ 	.short	0x0100
        /*01a6*/ 	.byte	0x08
	.zero		1


	//   ....[8]....
        /*01a8*/ 	.word	0x00000640
        /*01ac*/ 	.word	0x000000ff
        /*01b0*/ 	.word	0x00000020
        /*01b4*/ 	.short	0x0100
        /*01b6*/ 	.byte	0x08
	.zero		1


	//   ....[9]....
        /*01b8*/ 	.word	0x00000650
        /*01bc*/ 	.word	0x000000ff
        /*01c0*/ 	.word	0x00000060
        /*01c4*/ 	.short	0x0100
        /*01c6*/ 	.byte	0x08
	.zero		1


	//   ....[10]....
        /*01c8*/ 	.word	0x00000660
        /*01cc*/ 	.word	0x000000ff
        /*01d0*/ 	.word	0x00000028
        /*01d4*/ 	.short	0x0100
        /*01d6*/ 	.byte	0x08
	.zero		1


	//   ....[11]....
        /*01d8*/ 	.word	0x00000670
        /*01dc*/ 	.word	0x000000ff
        /*01e0*/ 	.word	0x00000068
        /*01e4*/ 	.short	0x0100
        /*01e6*/ 	.byte	0x08
	.zero		1


	//   ....[12]....
        /*01e8*/ 	.word	0x00000680
        /*01ec*/ 	.word	0x000000ff
        /*01f0*/ 	.word	0x00000030
        /*01f4*/ 	.short	0x0100
        /*01f6*/ 	.byte	0x08
	.zero		1


	//   ....[13]....
        /*01f8*/ 	.word	0x00000690
        /*01fc*/ 	.word	0x000000ff
        /*0200*/ 	.word	0x00000070
        /*0204*/ 	.short	0x0100
        /*0206*/ 	.byte	0x08
	.zero		1


	//   ....[14]....
        /*0208*/ 	.word	0x000006a0
        /*020c*/ 	.word	0x000000ff
        /*0210*/ 	.word	0x00000038
        /*0214*/ 	.short	0x0100
        /*0216*/ 	.byte	0x08
	.zero		1


	//   ....[15]....
        /*0218*/ 	.word	0x000006b0
        /*021c*/ 	.word	0x000000ff
        /*0220*/ 	.word	0x00000078
        /*0224*/ 	.short	0x0100
        /*0226*/ 	.byte	0x08
	.zero		1


	//   ....[16]....
        /*0228*/ 	.word	0x000007d0
        /*022c*/ 	.word	0x000000ff
        /*0230*/ 	.word	0x00000080
        /*0234*/ 	.short	0x0100
        /*0236*/ 	.byte	0x09
	.zero		1


	//   ....[17]....
        /*0238*/ 	.word	0x000007e0
        /*023c*/ 	.word	0x000000ff
        /*0240*/ 	.word	0x000000a0
        /*0244*/ 	.short	0x0100
        /*0246*/ 	.byte	0x09
	.zero		1


	//   ....[18]....
        /*0248*/ 	.word	0x000007f0
        /*024c*/ 	.word	0x000000ff
        /*0250*/ 	.word	0x00000088
        /*0254*/ 	.short	0x0100
        /*0256*/ 	.byte	0x09
	.zero		1


	//   ....[19]....
        /*0258*/ 	.word	0x00000800
        /*025c*/ 	.word	0x000000ff
        /*0260*/ 	.word	0x000000a8
        /*0264*/ 	.short	0x0100
        /*0266*/ 	.byte	0x09
	.zero		1


	//   ....[20]....
        /*0268*/ 	.word	0x00000810
        /*026c*/ 	.word	0x000000ff
        /*0270*/ 	.word	0x00000090
        /*0274*/ 	.short	0x0100
        /*0276*/ 	.byte	0x09
	.zero		1


	//   ....[21]....
        /*0278*/ 	.word	0x00000820
        /*027c*/ 	.word	0x000000ff
        /*0280*/ 	.word	0x000000b0
        /*0284*/ 	.short	0x0100
        /*0286*/ 	.byte	0x09
	.zero		1


	//   ....[22]....
        /*0288*/ 	.word	0x00000830
        /*028c*/ 	.word	0x000000ff
        /*0290*/ 	.word	0x00000098
        /*0294*/ 	.short	0x0100
        /*0296*/ 	.byte	0x09
	.zero		1


	//   ....[23]....
        /*0298*/ 	.word	0x00000840
        /*029c*/ 	.word	0x000000ff
        /*02a0*/ 	.word	0x000000b8
        /*02a4*/ 	.short	0x0100
        /*02a6*/ 	.byte	0x09
	.zero		1


	//   ....[24]....
        /*02a8*/ 	.word	0x00000920
        /*02ac*/ 	.word	0x000000ff
        /*02b0*/ 	.word	0x000000c0
        /*02b4*/ 	.short	0x0100
        /*02b6*/ 	.byte	0x08
	.zero		1


	//   ....[25]....
        /*02b8*/ 	.word	0x00000930
        /*02bc*/ 	.word	0x000000ff
        /*02c0*/ 	.word	0x000000c8
        /*02c4*/ 	.short	0x0100
        /*02c6*/ 	.byte	0x08
	.zero		1


	//   ....[26]....
        /*02c8*/ 	.word	0x00000a60
        /*02cc*/ 	.word	0x000000ff
        /*02d0*/ 	.word	0x000000d0
        /*02d4*/ 	.short	0x0100
        /*02d6*/ 	.byte	0x08
	.zero		1


	//   ....[27]....
        /*02d8*/ 	.word	0x00000a70
        /*02dc*/ 	.word	0x000000ff
        /*02e0*/ 	.word	0x000000e0
        /*02e4*/ 	.short	0x0100
        /*02e6*/ 	.byte	0x08
	.zero		1


	//   ....[28]....
        /*02e8*/ 	.word	0x00000a80
        /*02ec*/ 	.word	0x000000ff
        /*02f0*/ 	.word	0x000000d8
        /*02f4*/ 	.short	0x0100
        /*02f6*/ 	.byte	0x08
	.zero		1


	//   ....[29]....
        /*02f8*/ 	.word	0x00000a90
        /*02fc*/ 	.word	0x000000ff
        /*0300*/ 	.word	0x000000e8
        /*0304*/ 	.short	0x0100
        /*0306*/ 	.byte	0x08
	.zero		1


	//   ....[30]....
        /*0308*/ 	.word	0x00000bb0
        /*030c*/ 	.word	0x000000ff
        /*0310*/ 	.word	0x000000f0
        /*0314*/ 	.short	0x0100
        /*0316*/ 	.byte	0x09
	.zero		1


	//   ....[31]....
        /*0318*/ 	.word	0x00000bc0
        /*031c*/ 	.word	0x000000ff
        /*0320*/ 	.word	0x00000110
        /*0324*/ 	.short	0x0100
        /*0326*/ 	.byte	0x09
	.zero		1


	//   ....[32]....
        /*0328*/ 	.word	0x00000bd0
        /*032c*/ 	.word	0x000000ff
        /*0330*/ 	.word	0x000000f8
        /*0334*/ 	.short	0x0100
        /*0336*/ 	.byte	0x09
	.zero		1


	//   ....[33]....
        /*0338*/ 	.word	0x00000be0
        /*033c*/ 	.word	0x000000ff
        /*0340*/ 	.word	0x00000118
        /*0344*/ 	.short	0x0100
        /*0346*/ 	.byte	0x09
	.zero		1


	//   ....[34]....
        /*0348*/ 	.word	0x00000bf0
        /*034c*/ 	.word	0x000000ff
        /*0350*/ 	.word	0x00000100
        /*0354*/ 	.short	0x0100
        /*0356*/ 	.byte	0x09
	.zero		1


	//   ....[35]....
        /*0358*/ 	.word	0x00000c00
        /*035c*/ 	.word	0x000000ff
        /*0360*/ 	.word	0x00000120
        /*0364*/ 	.short	0x0100
        /*0366*/ 	.byte	0x09
	.zero		1


	//   ....[36]....
        /*0368*/ 	.word	0x00000c10
        /*036c*/ 	.word	0x000000ff
        /*0370*/ 	.word	0x00000108
        /*0374*/ 	.short	0x0100
        /*0376*/ 	.byte	0x09
	.zero		1


	//   ....[37]....
        /*0378*/ 	.word	0x00000c20
        /*037c*/ 	.word	0x000000ff
        /*0380*/ 	.word	0x00000128
        /*0384*/ 	.short	0x0100
        /*0386*/ 	.byte	0x09
	.zero		1


	//   ....[38]....
        /*0388*/ 	.word	0x00000d10
        /*038c*/ 	.word	0x000000ff
        /*0390*/ 	.word	0x00000130
        /*0394*/ 	.short	0x0100
        /*0396*/ 	.byte	0x08
	.zero		1


	//   ....[39]....
        /*0398*/ 	.word	0x00000d20
        /*039c*/ 	.word	0x000000ff
        /*03a0*/ 	.word	0x00000140
        /*03a4*/ 	.short	0x0100
        /*03a6*/ 	.byte	0x08
	.zero		1


	//   ....[40]....
        /*03a8*/ 	.word	0x00000d30
        /*03ac*/ 	.word	0x000000ff
        /*03b0*/ 	.word	0x00000138
        /*03b4*/ 	.short	0x0100
        /*03b6*/ 	.byte	0x08
	.zero		1


	//   ....[41]....
        /*03b8*/ 	.word	0x00000d40
        /*03bc*/ 	.word	0x000000ff
        /*03c0*/ 	.word	0x00000148
        /*03c4*/ 	.short	0x0100
        /*03c6*/ 	.byte	0x08
	.zero		1


	//   ....[42]....
        /*03c8*/ 	.word	0x00000e30
        /*03cc*/ 	.word	0x000000ff
        /*03d0*/ 	.word	0x00000150
        /*03d4*/ 	.short	0x0100
        /*03d6*/ 	.byte	0x07
	.zero		1


	//   ....[43]....
        /*03d8*/ 	.word	0x00001820
        /*03dc*/ 	.word	0x00000002
        /*03e0*/ 	.word	0x00000140
        /*03e4*/ 	.short	0x010a
        /*03e6*/ 	.byte	0xff
	.zero		1


	//   ....[44]....
        /*03e8*/ 	.word	0x00001850
        /*03ec*/ 	.word	0x00000002
        /*03f0*/ 	.word	0x00000130
        /*03f4*/ 	.short	0x0101
        /*03f6*/ 	.byte	0xff
	.zero		1


	//   ....[45]....
        /*03f8*/ 	.word	0x00001920
        /*03fc*/ 	.word	0x000000ff
        /*0400*/ 	.word	0x00000040
        /*0404*/ 	.short	0x010a
        /*0406*/ 	.byte	0x08
	.zero		1


	//   ....[46]....
        /*0408*/ 	.word	0x00001a20
        /*040c*/ 	.word	0x000000ff
        /*0410*/ 	.word	0x00000040
        /*0414*/ 	.short	0x010a
        /*0416*/ 	.byte	0x21
	.zero		1


	//   ....[47]....
        /*0418*/ 	.word	0x00001bd0
        /*041c*/ 	.word	0x000000ff
        /*0420*/ 	.word	0x00000040
        /*0424*/ 	.short	0x010a
        /*0426*/ 	.byte	0x08
	.zero		1


	//   ....[48]....
        /*0428*/ 	.word	0x00001cf0
        /*042c*/ 	.word	0x000000ff
        /*0430*/ 	.word	0x000000c8
        /*0434*/ 	.short	0x0101
        /*0436*/ 	.byte	0x06
	.zero		1


	//   ....[49]....
        /*0438*/ 	.word	0x00001d00
        /*043c*/ 	.word	0x000000ff
        /*0440*/ 	.word	0x00000040
        /*0444*/ 	.short	0x010a
        /*0446*/ 	.byte	0x08
	.zero		1


	//   ....[50]....
        /*0448*/ 	.word	0x00001d80
        /*044c*/ 	.word	0x000000ff
        /*0450*/ 	.word	0x00000040
        /*0454*/ 	.short	0x010a
        /*0456*/ 	.byte	0x11
	.zero		1


	//   ....[51]....
        /*0458*/ 	.word	0x00001f10
        /*045c*/ 	.word	0x000000ff
        /*0460*/ 	.word	0x00000040
        /*0464*/ 	.short	0x010a
        /*0466*/ 	.byte	0x08
	.zero		1


	//   ....[52]....
        /*0468*/ 	.word	0x00002060
        /*046c*/ 	.word	0x00000002
        /*0470*/ 	.word	0x000000d0
        /*0474*/ 	.short	0x010a
        /*0476*/ 	.byte	0xff
	.zero		1


	//   ....[53]....
        /*0478*/ 	.word	0x00002120
        /*047c*/ 	.word	0x00000002
        /*0480*/ 	.word	0x00000000
        /*0484*/ 	.short	0x0101
        /*0486*/ 	.byte	0xff
	.zero		1


	//   ....[54]....
        /*0488*/ 	.word	0x00002680
        /*048c*/ 	.word	0x000000ff
        /*0490*/ 	.word	0x00000000
        /*0494*/ 	.short	0x010a
        /*0496*/ 	.byte	0x04
	.zero		1


	//   ....[55]....
        /*0498*/ 	.word	0x00002710
        /*049c*/ 	.word	0x000000ff
        /*04a0*/ 	.word	0x00000000
        /*04a4*/ 	.short	0x010a
        /*04a6*/ 	.byte	0x04
	.zero		1


	//   ....[56]....
        /*04a8*/ 	.word	0x000027a0
        /*04ac*/ 	.word	0x000000ff
        /*04b0*/ 	.word	0x00000000
        /*04b4*/ 	.short	0x010a
        /*04b6*/ 	.byte	0x04
	.zero		1


	//   ....[57]....
        /*04b8*/ 	.word	0x00002830
        /*04bc*/ 	.word	0x000000ff
        /*04c0*/ 	.word	0x00000000
        /*04c4*/ 	.short	0x010a
        /*04c6*/ 	.byte	0x04
	.zero		1


	//   ....[58]....
        /*04c8*/ 	.word	0x000028c0
        /*04cc*/ 	.word	0x000000ff
        /*04d0*/ 	.word	0x00000000
        /*04d4*/ 	.short	0x010a
        /*04d6*/ 	.byte	0x04
	.zero		1


	//   ....[59]....
        /*04d8*/ 	.word	0x00002950
        /*04dc*/ 	.word	0x000000ff
        /*04e0*/ 	.word	0x00000000
        /*04e4*/ 	.short	0x010a
        /*04e6*/ 	.byte	0x04
	.zero		1


	//   ....[60]....
        /*04e8*/ 	.word	0x000029e0
        /*04ec*/ 	.word	0x000000ff
        /*04f0*/ 	.word	0x00000000
        /*04f4*/ 	.short	0x010a
        /*04f6*/ 	.byte	0x04
	.zero		1


	//   ....[61]....
        /*04f8*/ 	.word	0x00002a80
        /*04fc*/ 	.word	0x00000000
        /*0500*/ 	.word	0x00000000
        /*0504*/ 	.short	0x010a
        /*0506*/ 	.byte	0xff
	.zero		1


	//   ....[62]....
        /*0508*/ 	.word	0x00002bb0
        /*050c*/ 	.word	0x00000000
        /*0510*/ 	.word	0x00000130
        /*0514*/ 	.short	0x010a
        /*0516*/ 	.byte	0xff
	.zero		1


	//   ....[63]....
        /*0518*/ 	.word	0x00002c20
        /*051c*/ 	.word	0x00000000
        /*0520*/ 	.word	0x00000000
        /*0524*/ 	.short	0x0101
        /*0526*/ 	.byte	0xff
	.zero		1


	//   ....[64]....
        /*0528*/ 	.word	0x00002c40
        /*052c*/ 	.word	0x000000ff
        /*0530*/ 	.word	0x000000e0
        /*0534*/ 	.short	0x010a
        /*0536*/ 	.byte	0x05
	.zero		1


	//   ....[65]....
        /*0538*/ 	.word	0x00002d60
        /*053c*/ 	.word	0x00000000
        /*0540*/ 	.word	0x000000d0
        /*0544*/ 	.short	0x010a
        /*0546*/ 	.byte	0xff
	.zero		1


	//   ....[66]....
        /*0548*/ 	.word	0x00002e60
        /*054c*/ 	.word	0x00000000
        /*0550*/ 	.word	0x00000000
        /*0554*/ 	.short	0x0101
        /*0556*/ 	.byte	0xff
	.zero		1


	//   ....[67]....
        /*0558*/ 	.word	0x00002ef0
        /*055c*/ 	.word	0x000000ff
        /*0560*/ 	.word	0x000000e0
        /*0564*/ 	.short	0x0106
        /*0566*/ 	.byte	0x05
	.zero		1


	//   ....[68]....
        /*0568*/ 	.word	0x00002f10
        /*056c*/ 	.word	0x000000ff
        /*0570*/ 	.word	0x000000e0
        /*0574*/ 	.short	0x010a
        /*0576*/ 	.byte	0x05
	.zero		1


	//   ....[69]....
        /*0578*/ 	.word	0x00002fa0
        /*057c*/ 	.word	0x000000ff
        /*0580*/ 	.word	0x000000e0
        /*0584*/ 	.short	0x0106
        /*0586*/ 	.byte	0x04
	.zero		1


	//   ....[70]....
        /*0588*/ 	.word	0x00002fe0
        /*058c*/ 	.word	0x00000000
        /*0590*/ 	.word	0x000000e0
        /*0594*/ 	.short	0x010a
        /*0596*/ 	.byte	0xff
	.zero		1


	//   ....[71]....
        /*0598*/ 	.word	0x00003220
        /*059c*/ 	.word	0x000000ff
        /*05a0*/ 	.word	0x00000008
        /*05a4*/ 	.short	0x010a
        /*05a6*/ 	.byte	0x06
	.zero		1


	//   ....[72]....
        /*05a8*/ 	.word	0x00003240
        /*05ac*/ 	.word	0x000000ff
        /*05b0*/ 	.word	0x00000008
        /*05b4*/ 	.short	0x010a
        /*05b6*/ 	.byte	0x06
	.zero		1


	//   ....[73]....
        /*05b8*/ 	.word	0x000033d0
        /*05bc*/ 	.word	0x000000ff
        /*05c0*/ 	.word	0x00000008
        /*05c4*/ 	.short	0x010a
        /*05c6*/ 	.byte	0x06
	.zero		1


	//   ....[74]....
        /*05c8*/ 	.word	0x000033f0
        /*05cc*/ 	.word	0x000000ff
        /*05d0*/ 	.word	0x00000008
        /*05d4*/ 	.short	0x010a
        /*05d6*/ 	.byte	0x06
	.zero		1


	//   ....[75]....
        /*05d8*/ 	.word	0x000034b0
        /*05dc*/ 	.word	0x000000ff
        /*05e0*/ 	.word	0x00000000
        /*05e4*/ 	.short	0x0101
        /*05e6*/ 	.byte	0x07
	.zero		1


	//   ....[76]....
        /*05e8*/ 	.word	0x000037f0
        /*05ec*/ 	.word	0x00000000
        /*05f0*/ 	.word	0x000000d0
        /*05f4*/ 	.short	0x010a
        /*05f6*/ 	.byte	0xff
	.zero		1


	//   ....[77]....
        /*05f8*/ 	.word	0x000038b0
        /*05fc*/ 	.word	0x00000000
        /*0600*/ 	.word	0x00000000
        /*0604*/ 	.short	0x0101
        /*0606*/ 	.byte	0xff
	.zero		1


	//   ....[78]....
        /*0608*/ 	.word	0x00003970
        /*060c*/ 	.word	0x000000ff
        /*0610*/ 	.word	0x00000000
        /*0614*/ 	.short	0x010a
        /*0616*/ 	.byte	0x08
	.zero		1


	//   ....[79]....
        /*0618*/ 	.word	0x00003980
        /*061c*/ 	.word	0x000000ff
        /*0620*/ 	.word	0x00000110
        /*0624*/ 	.short	0x010a
        /*0626*/ 	.byte	0x09
	.zero		1


	//   ....[80]....
        /*0628*/ 	.word	0x00003a30
        /*062c*/ 	.word	0x000000ff
        /*0630*/ 	.word	0x00000000
        /*0634*/ 	.short	0x010a
        /*0636*/ 	.byte	0x08
	.zero		1


	//   ....[81]....
        /*0638*/ 	.word	0x00003b60
        /*063c*/ 	.word	0x000000ff
        /*0640*/ 	.word	0x00000000
        /*0644*/ 	.short	0x010a
        /*0646*/ 	.byte	0x1e
	.zero		1


	//   ....[82]....
        /*0648*/ 	.word	0x00003e60
        /*064c*/ 	.word	0x000000ff
        /*0650*/ 	.word	0x00000000
        /*0654*/ 	.short	0x010a
        /*0656*/ 	.byte	0x08
	.zero		1


	//   ....[83]....
        /*0658*/ 	.word	0x00003ef0
        /*065c*/ 	.word	0x000000ff
        /*0660*/ 	.word	0x00000000
        /*0664*/ 	.short	0x010a
        /*0666*/ 	.byte	0x08
	.zero		1


	//   ....[84]....
        /*0668*/ 	.word	0x00003f80
        /*066c*/ 	.word	0x000000ff
        /*0670*/ 	.word	0x00000000
        /*0674*/ 	.short	0x010a
        /*0676*/ 	.byte	0x08
	.zero		1


	//   ....[85]....
        /*0678*/ 	.word	0x00004020
        /*067c*/ 	.word	0x00000000
        /*0680*/ 	.word	0x00000000
        /*0684*/ 	.short	0x010a
        /*0686*/ 	.byte	0xff
	.zero		1


	//   ....[86]....
        /*0688*/ 	.word	0x00004060
        /*068c*/ 	.word	0x00000000
        /*0690*/ 	.word	0x00000000
        /*0694*/ 	.short	0x010a
        /*0696*/ 	.byte	0xff
	.zero		1


	//   ....[87]....
        /*0698*/ 	.word	0x000040d0
        /*069c*/ 	.word	0x000000ff
        /*06a0*/ 	.word	0x00000000
        /*06a4*/ 	.short	0x0101
        /*06a6*/ 	.byte	0x05
	.zero		1


	//   ....[88]....
        /*06a8*/ 	.word	0x00004110
        /*06ac*/ 	.word	0x000000ff
        /*06b0*/ 	.word	0x00000150
        /*06b4*/ 	.short	0x010a
        /*06b6*/ 	.byte	0x07
	.zero		1


	//   ....[89]....
        /*06b8*/ 	.word	0x00004160
        /*06bc*/ 	.word	0x000000ff
        /*06c0*/ 	.word	0x00000000
        /*06c4*/ 	.short	0x0101
        /*06c6*/ 	.byte	0x05
	.zero		1


	//   ....[90]....
        /*06c8*/ 	.word	0x000045b0
        /*06cc*/ 	.word	0x00000000
        /*06d0*/ 	.word	0x000000d0
        /*06d4*/ 	.short	0x010a
        /*06d6*/ 	.byte	0xff
	.zero		1


	//   ....[91]....
        /*06d8*/ 	.word	0x00004670
        /*06dc*/ 	.word	0x00000000
        /*06e0*/ 	.word	0x00000000
        /*06e4*/ 	.short	0x0101
        /*06e6*/ 	.byte	0xff
	.zero		1


	//   ....[92]....
        /*06e8*/ 	.word	0x00004990
        /*06ec*/ 	.word	0x000000ff
        /*06f0*/ 	.word	0x000000c8
        /*06f4*/ 	.short	0x010a
        /*06f6*/ 	.byte	0x07
	.zero		1


	//   ....[93]....
        /*06f8*/ 	.word	0x00004b80
        /*06fc*/ 	.word	0x000000ff
        /*0700*/ 	.word	0x000000a0
        /*0704*/ 	.short	0x010a
        /*0706*/ 	.byte	0x07
	.zero		1


	//   ....[94]....
        /*0708*/ 	.word	0x00004d70
        /*070c*/ 	.word	0x000000ff
        /*0710*/ 	.word	0x00000080
        /*0714*/ 	.short	0x010b
        /*0716*/ 	.byte	0x07
	.zero		1


	//   ....[95]....
        /*0718*/ 	.word	0x00004d80
        /*071c*/ 	.word	0x000000ff
        /*0720*/ 	.word	0x00000000
        /*0724*/ 	.short	0x0101
        /*0726*/ 	.byte	0x0e
	.zero		1


	//   ....[96]....
        /*0728*/ 	.word	0x00004d90
        /*072c*/ 	.word	0x000000ff
        /*0730*/ 	.word	0x000000a8
        /*0734*/ 	.short	0x010a
        /*0736*/ 	.byte	0x07
	.zero		1


	//   ....[97]....
        /*0738*/ 	.word	0x00004f40
        /*073c*/ 	.word	0x000000ff
        /*0740*/ 	.word	0x00000088
        /*0744*/ 	.short	0x010b
        /*0746*/ 	.byte	0x07
	.zero		1


	//   ....[98]....
        /*0748*/ 	.word	0x00004f50
        /*074c*/ 	.word	0x000000ff
        /*0750*/ 	.word	0x00000000
        /*0754*/ 	.short	0x0101
        /*0756*/ 	.byte	0x0e
	.zero		1


	//   ....[99]....
        /*0758*/ 	.word	0x00004f60
        /*075c*/ 	.word	0x000000ff
        /*0760*/ 	.word	0x000000b0
        /*0764*/ 	.short	0x010a
        /*0766*/ 	.byte	0x07
	.zero		1


	//   ....[100]....
        /*0768*/ 	.word	0x00005150
        /*076c*/ 	.word	0x000000ff
        /*0770*/ 	.word	0x00000090
        /*0774*/ 	.short	0x010b
        /*0776*/ 	.byte	0x07
	.zero		1


	//   ....[101]....
        /*0778*/ 	.word	0x000051c0
        /*077c*/ 	.word	0x000000ff
        /*0780*/ 	.word	0x00000000
        /*0784*/ 	.short	0x0101
        /*0786*/ 	.byte	0x0e
	.zero		1


	//   ....[102]....
        /*0788*/ 	.word	0x000051d0
        /*078c*/ 	.word	0x000000ff
        /*0790*/ 	.word	0x000000b8
        /*0794*/ 	.short	0x010a
        /*0796*/ 	.byte	0x07
	.zero		1


	//   ....[103]....
        /*0798*/ 	.word	0x00005470
        /*079c*/ 	.word	0x000000ff
        /*07a0*/ 	.word	0x00000098
        /*07a4*/ 	.short	0x010b
        /*07a6*/ 	.byte	0x07
	.zero		1


	//   ....[104]....
        /*07a8*/ 	.word	0x00005490
        /*07ac*/ 	.word	0x000000ff
        /*07b0*/ 	.word	0x00000000
        /*07b4*/ 	.short	0x0101
        /*07b6*/ 	.byte	0x0d
	.zero		1


	//   ....[105]....
        /*07b8*/ 	.word	0x000054c0
        /*07bc*/ 	.word	0x000000ff
        /*07c0*/ 	.word	0x000000a0
        /*07c4*/ 	.short	0x010a
        /*07c6*/ 	.byte	0x07
	.zero		1


	//   ....[106]....
        /*07c8*/ 	.word	0x000054e0
        /*07cc*/ 	.word	0x000000ff
        /*07d0*/ 	.word	0x000000a8
        /*07d4*/ 	.short	0x010a
        /*07d6*/ 	.byte	0x07
	.zero		1


	//   ....[107]....
        /*07d8*/ 	.word	0x00005500
        /*07dc*/ 	.word	0x000000ff
        /*07e0*/ 	.word	0x000000b0
        /*07e4*/ 	.short	0x010a
        /*07e6*/ 	.byte	0x07
	.zero		1


	//   ....[108]....
        /*07e8*/ 	.word	0x00005540
        /*07ec*/ 	.word	0x00000000
        /*07f0*/ 	.word	0x000000b8
        /*07f4*/ 	.short	0x010a
        /*07f6*/ 	.byte	0xff
	.zero		1


	//   ....[109]....
        /*07f8*/ 	.word	0x000058d0
        /*07fc*/ 	.word	0x00000000
        /*0800*/ 	.word	0x000000d0
        /*0804*/ 	.short	0x010a
        /*0806*/ 	.byte	0xff
	.zero		1


	//   ....[110]....
        /*0808*/ 	.word	0x000059e0
        /*080c*/ 	.word	0x00000000
        /*0810*/ 	.word	0x00000000
        /*0814*/ 	.short	0x0101
        /*0816*/ 	.byte	0xff
	.zero		1


	//   ....[111]....
        /*0818*/ 	.word	0x00006350
        /*081c*/ 	.word	0x000000ff
        /*0820*/ 	.word	0x00000080
        /*0824*/ 	.short	0x010a
        /*0826*/ 	.byte	0x2c
	.zero		1


	//   ....[112]....
        /*0828*/ 	.word	0x000064b0
        /*082c*/ 	.word	0x00000074
        /*0830*/ 	.word	0x000000f0
        /*0834*/ 	.short	0x010a
        /*0836*/ 	.byte	0xff
	.zero		1


	//   ....[113]....
        /*0838*/ 	.word	0x000065b0
        /*083c*/ 	.word	0x000000ff
        /*0840*/ 	.word	0x00000080
        /*0844*/ 	.short	0x010a
        /*0846*/ 	.byte	0x2c
	.zero		1


	//   ....[114]....
        /*0848*/ 	.word	0x000066a0
        /*084c*/ 	.word	0x00000074
        /*0850*/ 	.word	0x000000f0
        /*0854*/ 	.short	0x010a
        /*0856*/ 	.byte	0xff
	.zero		1


	//   ....[115]....
        /*0858*/ 	.word	0x000071b0
        /*085c*/ 	.word	0x00000000
        /*0860*/ 	.word	0x00000000
        /*0864*/ 	.short	0x0101
        /*0866*/ 	.byte	0xff
	.zero		1


	//   ....[116]....
        /*0868*/ 	.word	0x000071c0
        /*086c*/ 	.word	0x00000002
        /*0870*/ 	.word	0x00000080
        /*0874*/ 	.short	0x010a
        /*0876*/ 	.byte	0xff
	.zero		1


	//   ....[117]....
        /*0878*/ 	.word	0x000072a0
        /*087c*/ 	.word	0x00000002
        /*0880*/ 	.word	0x00000080
        /*0884*/ 	.short	0x010a
        /*0886*/ 	.byte	0xff
	.zero		1


	//   ....[118]....
        /*0888*/ 	.word	0x00007e50
        /*088c*/ 	.word	0x0000003f
        /*0890*/ 	.word	0x00000000
        /*0894*/ 	.short	0x0101
        /*0896*/ 	.byte	0xff
	.zero		1


	//   ....[119]....
        /*0898*/ 	.word	0x00007e70
        /*089c*/ 	.word	0x00000000
        /*08a0*/ 	.word	0x00000080
        /*08a4*/ 	.short	0x010a
        /*08a6*/ 	.byte	0xff
	.zero		1


	//   ....[120]....
        /*08a8*/ 	.word	0x00007f40
        /*08ac*/ 	.word	0x00000000
        /*08b0*/ 	.word	0x00000080
        /*08b4*/ 	.short	0x010a
        /*08b6*/ 	.byte	0xff
	.zero		1


	//   ....[121]....
        /*08b8*/ 	.word	0x00008af0
        /*08bc*/ 	.word	0x0000003f
        /*08c0*/ 	.word	0x00000000
        /*08c4*/ 	.short	0x0101
        /*08c6*/ 	.byte	0xff
	.zero		1


	//   ....[122]....
        /*08c8*/ 	.word	0x00008b10
        /*08cc*/ 	.word	0x00000000
        /*08d0*/ 	.word	0x00000080
        /*08d4*/ 	.short	0x010a
        /*08d6*/ 	.byte	0xff
	.zero		1


	//   ....[123]....
        /*08d8*/ 	.word	0x00008be0
        /*08dc*/ 	.word	0x00000000
        /*08e0*/ 	.word	0x00000080
        /*08e4*/ 	.short	0x010a
        /*08e6*/ 	.byte	0xff
	.zero		1


	//   ....[124]....
        /*08e8*/ 	.word	0x00008fd0
        /*08ec*/ 	.word	0x00000074
        /*08f0*/ 	.word	0x00000000
        /*08f4*/ 	.short	0x0101
        /*08f6*/ 	.byte	0xff
	.zero		1


	//   ....[125]....
        /*08f8*/ 	.word	0x000097e0
        /*08fc*/ 	.word	0x00000000
        /*0900*/ 	.word	0x00000000
        /*0904*/ 	.short	0x0101
        /*0906*/ 	.byte	0xff
	.zero		1


	//   ....[126]....
        /*0908*/ 	.word	0x00009a50
        /*090c*/ 	.word	0x000000ff
        /*0910*/ 	.word	0x00000000
        /*0914*/ 	.short	0x0101
        /*0916*/ 	.byte	0x04
	.zero		1


	//   ....[127]....
        /*0918*/ 	.word	0x00009a70
        /*091c*/ 	.word	0x00000002
        /*0920*/ 	.word	0x00000140
        /*0924*/ 	.short	0x010a
        /*0926*/ 	.byte	0xff
	.zero		1


	//   ....[128]....
        /*0928*/ 	.word	0x00009ad0
        /*092c*/ 	.word	0x00000002
        /*0930*/ 	.word	0x00000040
        /*0934*/ 	.short	0x010a
        /*0936*/ 	.byte	0xff
	.zero		1


	//   ....[129]....
        /*0938*/ 	.word	0x00009b30
        /*093c*/ 	.word	0x00000002
        /*0940*/ 	.word	0x00000040
        /*0944*/ 	.short	0x010a
        /*0946*/ 	.byte	0xff
	.zero		1


	//   ....[130]....
        /*0948*/ 	.word	0x00009b80
        /*094c*/ 	.word	0x00000002
        /*0950*/ 	.word	0x000000d0
        /*0954*/ 	.short	0x010a
        /*0956*/ 	.byte	0xff
	.zero		1


	//   ....[131]....
        /*0958*/ 	.word	0x00009be0
        /*095c*/ 	.word	0x00000000
        /*0960*/ 	.word	0x00000000
        /*0964*/ 	.short	0x010a
        /*0966*/ 	.byte	0xff
	.zero		1


	//   ....[132]....
        /*0968*/ 	.word	0x00009c40
        /*096c*/ 	.word	0x00000000
        /*0970*/ 	.word	0x00000000
        /*0974*/ 	.short	0x010a
        /*0976*/ 	.byte	0xff
	.zero		1


	//   ....[133]....
        /*0978*/ 	.word	0x00009ca0
        /*097c*/ 	.word	0x00000000
        /*0980*/ 	.word	0x00000000
        /*0984*/ 	.short	0x010a
        /*0986*/ 	.byte	0xff
	.zero		1


	//   ....[134]....
        /*0988*/ 	.word	0x00009d00
        /*098c*/ 	.word	0x00000000
        /*0990*/ 	.word	0x00000000
        /*0994*/ 	.short	0x010a
        /*0996*/ 	.byte	0xff
	.zero		1


	//   ....[135]....
        /*0998*/ 	.word	0x00009d60
        /*099c*/ 	.word	0x00000000
        /*09a0*/ 	.word	0x00000000
        /*09a4*/ 	.short	0x010a
        /*09a6*/ 	.byte	0xff
	.zero		1


	//   ....[136]....
        /*09a8*/ 	.word	0x00009dc0
        /*09ac*/ 	.word	0x00000000
        /*09b0*/ 	.word	0x00000000
        /*09b4*/ 	.short	0x010a
        /*09b6*/ 	.byte	0xff
	.zero		1


	//   ....[137]....
        /*09b8*/ 	.word	0x00009e20
        /*09bc*/ 	.word	0x00000000
        /*09c0*/ 	.word	0x00000000
        /*09c4*/ 	.short	0x010a
        /*09c6*/ 	.byte	0xff
	.zero		1


	//   ....[138]....
        /*09c8*/ 	.word	0x00009e70
        /*09cc*/ 	.word	0x00000000
        /*09d0*/ 	.word	0x00000130
        /*09d4*/ 	.short	0x010a
        /*09d6*/ 	.byte	0xff
	.zero		1


	//   ....[139]....
        /*09d8*/ 	.word	0x00009ed0
        /*09dc*/ 	.word	0x00000000
        /*09e0*/ 	.word	0x000000e0
        /*09e4*/ 	.short	0x010a
        /*09e6*/ 	.byte	0xff
	.zero		1


	//   ....[140]....
        /*09e8*/ 	.word	0x00009f20
        /*09ec*/ 	.word	0x00000000
        /*09f0*/ 	.word	0x000000d0
        /*09f4*/ 	.short	0x010a
        /*09f6*/ 	.byte	0xff
	.zero		1


	//   ....[141]....
        /*09f8*/ 	.word	0x00009f80
        /*09fc*/ 	.word	0x00000000
        /*0a00*/ 	.word	0x000000e0
        /*0a04*/ 	.short	0x010a
        /*0a06*/ 	.byte	0xff
	.zero		1


	//   ....[142]....
        /*0a08*/ 	.word	0x00009fe0
        /*0a0c*/ 	.word	0x00000004
        /*0a10*/ 	.word	0x00000008
        /*0a14*/ 	.short	0x010a
        /*0a16*/ 	.byte	0xff
	.zero		1


	//   ....[143]....
        /*0a18*/ 	.word	0x0000a0c0
        /*0a1c*/ 	.word	0x00000002
        /*0a20*/ 	.word	0x00000008
        /*0a24*/ 	.short	0x010a
        /*0a26*/ 	.byte	0xff
	.zero		1


	//   ....[144]....
        /*0a28*/ 	.word	0x0000a110
        /*0a2c*/ 	.word	0x00000000
        /*0a30*/ 	.word	0x000000d0
        /*0a34*/ 	.short	0x010a
        /*0a36*/ 	.byte	0xff
	.zero		1


	//   ....[145]....
        /*0a38*/ 	.word	0x0000a170
        /*0a3c*/ 	.word	0x00000000
        /*0a40*/ 	.word	0x00000110
        /*0a44*/ 	.short	0x010a
        /*0a46*/ 	.byte	0xff
	.zero		1


	//   ....[146]....
        /*0a48*/ 	.word	0x0000a1d0
        /*0a4c*/ 	.word	0x00000000
        /*0a50*/ 	.word	0x00000000
        /*0a54*/ 	.short	0x010a
        /*0a56*/ 	.byte	0xff
	.zero		1


	//   ....[147]....
        /*0a58*/ 	.word	0x0000a230
        /*0a5c*/ 	.word	0x00000000
        /*0a60*/ 	.word	0x00000000
        /*0a64*/ 	.short	0x010a
        /*0a66*/ 	.byte	0xff
	.zero		1


	//   ....[148]....
        /*0a68*/ 	.word	0x0000a290
        /*0a6c*/ 	.word	0x00000000
        /*0a70*/ 	.word	0x00000000
        /*0a74*/ 	.short	0x010a
        /*0a76*/ 	.byte	0xff
	.zero		1


	//   ....[149]....
        /*0a78*/ 	.word	0x0000a2f0
        /*0a7c*/ 	.word	0x00000000
        /*0a80*/ 	.word	0x00000000
        /*0a84*/ 	.short	0x010a
        /*0a86*/ 	.byte	0xff
	.zero		1


	//   ....[150]....
        /*0a88*/ 	.word	0x0000a350
        /*0a8c*/ 	.word	0x00000000
        /*0a90*/ 	.word	0x00000150
        /*0a94*/ 	.short	0x010a
        /*0a96*/ 	.byte	0xff
	.zero		1


	//   ....[151]....
        /*0a98*/ 	.word	0x0000a3a0
        /*0a9c*/ 	.word	0x00000000
        /*0aa0*/ 	.word	0x000000d0
        /*0aa4*/ 	.short	0x010a
        /*0aa6*/ 	.byte	0xff
	.zero		1


	//   ....[152]....
        /*0aa8*/ 	.word	0x0000a400
        /*0aac*/ 	.word	0x00000000
        /*0ab0*/ 	.word	0x000000c8
        /*0ab4*/ 	.short	0x010a
        /*0ab6*/ 	.byte	0xff
	.zero		1


	//   ....[153]....
        /*0ab8*/ 	.word	0x0000a460
        /*0abc*/ 	.word	0x00000000
        /*0ac0*/ 	.word	0x000000a0
        /*0ac4*/ 	.short	0x010a
        /*0ac6*/ 	.byte	0xff
	.zero		1


	//   ....[154]....
        /*0ac8*/ 	.word	0x0000a4c0
        /*0acc*/ 	.word	0x00000000
        /*0ad0*/ 	.word	0x000000a8
        /*0ad4*/ 	.short	0x010a
        /*0ad6*/ 	.byte	0xff
	.zero		1


	//   ....[155]....
        /*0ad8*/ 	.word	0x0000a520
        /*0adc*/ 	.word	0x00000000
        /*0ae0*/ 	.word	0x000000b0
        /*0ae4*/ 	.short	0x010a
        /*0ae6*/ 	.byte	0xff
	.zero		1


	//   ....[156]....
        /*0ae8*/ 	.word	0x0000a580
        /*0aec*/ 	.word	0x00000000
        /*0af0*/ 	.word	0x000000b8
        /*0af4*/ 	.short	0x010a
        /*0af6*/ 	.byte	0xff
	.zero		1


	//   ....[157]....
        /*0af8*/ 	.word	0x0000a5e0
        /*0afc*/ 	.word	0x00000000
        /*0b00*/ 	.word	0x000000a0
        /*0b04*/ 	.short	0x010a
        /*0b06*/ 	.byte	0xff
	.zero		1


	//   ....[158]....
        /*0b08*/ 	.word	0x0000a640
        /*0b0c*/ 	.word	0x00000000
        /*0b10*/ 	.word	0x000000a8
        /*0b14*/ 	.short	0x010a
        /*0b16*/ 	.byte	0xff
	.zero		1


	//   ....[159]....
        /*0b18*/ 	.word	0x0000a6a0
        /*0b1c*/ 	.word	0x00000000
        /*0b20*/ 	.word	0x000000b0
        /*0b24*/ 	.short	0x010a
        /*0b26*/ 	.byte	0xff
	.zero		1


	//   ....[160]....
        /*0b28*/ 	.word	0x0000a6f0
        /*0b2c*/ 	.word	0x00000000
        /*0b30*/ 	.word	0x000000d0
        /*0b34*/ 	.short	0x010a
        /*0b36*/ 	.byte	0xff
	.zero		1


	//   ....[161]....
        /*0b38*/ 	.word	0x0000a750
        /*0b3c*/ 	.word	0x00000002
        /*0b40*/ 	.word	0x00000080
        /*0b44*/ 	.short	0x010a
        /*0b46*/ 	.byte	0xff
	.zero		1


	//   ....[162]....
        /*0b48*/ 	.word	0x0000a7a0
        /*0b4c*/ 	.word	0x00000074
        /*0b50*/ 	.word	0x000000f0
        /*0b54*/ 	.short	0x010a
        /*0b56*/ 	.byte	0xff
	.zero		1


	//   ....[163]....
        /*0b58*/ 	.word	0x0000a7f0
        /*0b5c*/ 	.word	0x00000002
        /*0b60*/ 	.word	0x00000080
        /*0b64*/ 	.short	0x010a
        /*0b66*/ 	.byte	0xff
	.zero		1


	//   ....[164]....
        /*0b68*/ 	.word	0x0000a840
        /*0b6c*/ 	.word	0x00000000
        /*0b70*/ 	.word	0x00000080
        /*0b74*/ 	.short	0x010a
        /*0b76*/ 	.byte	0xff
	.zero		1


	//   ....[165]....
        /*0b78*/ 	.word	0x0000a890
        /*0b7c*/ 	.word	0x00000000
        /*0b80*/ 	.word	0x00000080
        /*0b84*/ 	.short	0x010a
        /*0b86*/ 	.byte	0xff
	.zero		1


	//----- nvinfo : EIATTR_NUM_MBARRIERS
	.align		4
.L_47:
        /*0b88*/ 	.byte	0x03, 0x38
        /*0b8a*/ 	.short	0x002b


	//----- nvinfo : EIATTR_EXIT_INSTR_OFFSETS
	.align		4
        /*0b8c*/ 	.byte	0x04, 0x1c
        /*0b8e*/ 	.short	(.L_49 - .L_48)


	//   ....[0]....
.L_48:
        /*0b90*/ 	.word	0x00002ab0


	//   ....[1]....
        /*0b94*/ 	.word	0x00002fb0


	//   ....[2]....
        /*0b98*/ 	.word	0x00003010


	//   ....[3]....
        /*0b9c*/ 	.word	0x00004390


	//   ....[4]....
        /*0ba0*/ 	.word	0x00005570


	//   ....[5]....
        /*0ba4*/ 	.word	0x000055b0


	//   ....[6]....
        /*0ba8*/ 	.word	0x00009940


	//   ....[7]....
        /*0bac*/ 	.word	0x000099c0


	//   ....[8]....
        /*0bb0*/ 	.word	0x000099f0


	//   ....[9]....
        /*0bb4*/ 	.word	0x00009a60


	//----- nvinfo : EIATTR_MAX_THREADS
	.align		4
.L_49:
        /*0bb8*/ 	.byte	0x04, 0x05
        /*0bba*/ 	.short	(.L_51 - .L_50)
.L_50:
        /*0bbc*/ 	.word	0x00000100
        /*0bc0*/ 	.word	0x00000001
        /*0bc4*/ 	.word	0x00000001


	//----- nvinfo : EIATTR_CRS_STACK_SIZE
	.align		4
.L_51:
        /*0bc8*/ 	.byte	0x04, 0x1e
        /*0bca*/ 	.short	(.L_53 - .L_52)
.L_52:
        /*0bcc*/ 	.word	0x00000000


	//----- nvinfo : EIATTR_CBANK_PARAM_SIZE
	.align		4
.L_53:
        /*0bd0*/ 	.byte	0x03, 0x19
        /*0bd2*/ 	.short	0x0800


	//----- nvinfo : EIATTR_PARAM_CBANK
	.align		4
        /*0bd4*/ 	.byte	0x04, 0x0a
        /*0bd6*/ 	.short	(.L_55 - .L_54)
	.align		4
.L_54:
        /*0bd8*/ 	.word	index@(.nv.constant0._ZN7cutlass13device_kernelINS_4gemm6kernel13GemmUniversalIN4cute5tupleIJiiiiEEENS1_10collective13CollectiveMmaINS1_35MainloopSm100TmaUmmaWarpSpecializedILi8ELi2ELi4ENS5_IJNS4_1CILi2EEENSA_ILi1EEESC_EEEEENS5_IJNSA_ILi128EEENSA_ILi256EEENSA_ILi64EEEEEENS_10bfloat16_tENS5_IJlSC_lEEESJ_SK_NS4_8TiledMMAINS4_8MMA_AtomIJNS4_26SM100_MMA_F16BF16_2x1SM_SSISJ_SJ_fLi128ELi256ELNS4_4UMMA5MajorE0ELSP_0ELNSO_7ScaleInE0ELSQ_0EEEEEENS4_6LayoutINS5_IJSC_SC_SC_EEENS5_IJNSA_ILi0EEESV_SV_EEEEENS5_IJNS4_10UnderscoreESY_SY_EEEEENS4_18SM100_TMA_2SM_LOADENS4_14ComposedLayoutINS4_7SwizzleILi3ELi4ELi3EEENS4_18smem_ptr_flag_bitsILi16EEENST_INS5_IJNSA_ILi8EEESH_EEENS5_IJSH_SC_EEEEEEEvNS4_8identityES11_S1B_vS1C_EENS_8epilogue10collective18CollectiveEpilogueINS1E_23Sm100TmaWarpSpecializedILi4ELi2ELi32ELb1ELb0EEEJNS5_IJSH_SG_SH_EEENS5_IJNST_ISH_SC_EENST_INS5_IJNSA_ILi32EEESB_EEENS5_IJSC_SF_EEEEEEEESJ_SK_SJ_SK_NS1E_6fusion15FusionCallbacksIS1I_NS1Q_13LinCombEltActINS1E_6thread4ReLuESJ_fSJ_fLNS_15FloatRoundStyleE2EEES1J_S1P_JEEENS4_5SM1004TMEM4LOAD26SM100_TMEM_LOAD_32dp32b32xENS4_13SM90_TMA_LOADENS12_INS13_ILi2ELi4ELi3EEES16_NST_INS5_IJS17_S1L_EEENS5_IJS1L_SC_EEEEEEENS4_39AutoVectorizingCopyWithAssumedAlignmentILi128EEENS4_14SM90_TMA_STOREES27_S29_S29_EEEvvEEEEvNT_6ParamsE)
        /*0bdc*/ 	.short	0x0380
        /*0bde*/ 	.short	0x0800


	//----- nvinfo : EIATTR_SW_WAR
	.align		4
.L_55:
        /*0be0*/ 	.byte	0x04, 0x36
        /*0be2*/ 	.short	(.L_57 - .L_56)
.L_56:
        /*0be4*/ 	.word	0x00000008
.L_57:


//--------------------- .nv.callgraph             --------------------------
	.section	.nv.callgraph,"",@"SHT_CUDA_CALLGRAPH"
	.align	4
	.sectionentsize	8
	.align		4
        /*0000*/ 	.word	0x00000000
	.align		4
        /*0004*/ 	.word	0xffffffff
	.align		4
        /*0008*/ 	.word	index@(_ZN7cutlass13device_kernelINS_4gemm6kernel13GemmUniversalIN4cute5tupleIJiiiiEEENS1_10collective13CollectiveMmaINS1_35MainloopSm100TmaUmmaWarpSpecializedILi8ELi2ELi4ENS5_IJNS4_1CILi2EEENSA_ILi1EEESC_EEEEENS5_IJNSA_ILi128EEENSA_ILi256EEENSA_ILi64EEEEEENS_10bfloat16_tENS5_IJlSC_lEEESJ_SK_NS4_8TiledMMAINS4_8MMA_AtomIJNS4_26SM100_MMA_F16BF16_2x1SM_SSISJ_SJ_fLi128ELi256ELNS4_4UMMA5MajorE0ELSP_0ELNSO_7ScaleInE0ELSQ_0EEEEEENS4_6LayoutINS5_IJSC_SC_SC_EEENS5_IJNSA_ILi0EEESV_SV_EEEEENS5_IJNS4_10UnderscoreESY_SY_EEEEENS4_18SM100_TMA_2SM_LOADENS4_14ComposedLayoutINS4_7SwizzleILi3ELi4ELi3EEENS4_18smem_ptr_flag_bitsILi16EEENST_INS5_IJNSA_ILi8EEESH_EEENS5_IJSH_SC_EEEEEEEvNS4_8identityES11_S1B_vS1C_EENS_8epilogue10collective18CollectiveEpilogueINS1E_23Sm100TmaWarpSpecializedILi4ELi2ELi32ELb1ELb0EEEJNS5_IJSH_SG_SH_EEENS5_IJNST_ISH_SC_EENST_INS5_IJNSA_ILi32EEESB_EEENS5_IJSC_SF_EEEEEEEESJ_SK_SJ_SK_NS1E_6fusion15FusionCallbacksIS1I_NS1Q_13LinCombEltActINS1E_6thread4ReLuESJ_fSJ_fLNS_15FloatRoundStyleE2EEES1J_S1P_JEEENS4_5SM1004TMEM4LOAD26SM100_TMEM_LOAD_32dp32b32xENS4_13SM90_TMA_LOADENS12_INS13_ILi2ELi4ELi3EEES16_NST_INS5_IJS17_S1L_EEENS5_IJS1L_SC_EEEEEEENS4_39AutoVectorizingCopyWithAssumedAlignmentILi128EEENS4_14SM90_TMA_STOREES27_S29_S29_EEEvvEEEEvNT_6ParamsE)
	.align		4
        /*000c*/ 	.word	index@(__assertfail)
	.align		4
        /*0010*/ 	.word	0x00000000
	.align		4
        /*0014*/ 	.word	0xfffffffe
	.align		4
        /*0018*/ 	.word	0x00000000
	.align		4
        /*001c*/ 	.word	0xfffffffd
	.align		4
        /*0020*/ 	.word	0x00000000
	.align		4
        /*0024*/ 	.word	0xfffffffc


//--------------------- .nv.constant4             --------------------------
	.section	.nv.constant4,"a",@progbits
	.align	8
	.align		8
.nv.constant4:
        /*0000*/ 	.dword	__assertfail
	.align		8
        /*0008*/ 	.dword	__unnamed_1
	.align		8
        /*0010*/ 	.dword	__unnamed_2
	.align		8
        /*0018*/ 	.dword	_ZN39_INTERNAL_8fd196f3_4_k_cu_06c4b458_29964cuda3std3__45__cpo5beginE
	.align		8
        /*0020*/ 	.dword	_ZN39_INTERNAL_8fd196f3_4_k_cu_06c4b458_29964cuda3std3__45__cpo3endE
	.align		8
        /*0028*/ 	.dword	_ZN39_INTERNAL_8fd196f3_4_k_cu_06c4b458_29964cuda3std3__45__cpo6cbeginE
	.align		8
        /*0030*/ 	.dword	_ZN39_INTERNAL_8fd196f3_4_k_cu_06c4b458_29964cuda3std3__45__cpo4cendE
	.align		8
        /*0038*/ 	.dword	_ZN39_INTERNAL_8fd196f3_4_k_cu_06c4b458_29964cuda3std3__441_GLOBAL__N__8fd196f3_4_k_cu_06c4b458_29966ignoreE
	.align		8
        /*0040*/ 	.dword	_ZN39_INTERNAL_8fd196f3_4_k_cu_06c4b458_29964cuda3std3__419piecewise_constructE
	.align		8
        /*0048*/ 	.dword	_ZN39_INTERNAL_8fd196f3_4_k_cu_06c4b458_29964cuda3std3__48in_placeE
	.align		8
        /*0050*/ 	.dword	_ZN39_INTERNAL_8fd196f3_4_k_cu_06c4b458_29964cuda3std6ranges3__45__cpo4swapE
	.align		8
        /*0058*/ 	.dword	_ZN39_INTERNAL_8fd196f3_4_k_cu_06c4b458_29964cuda3std6ranges3__45__cpo9iter_moveE
	.align		8
        /*0060*/ 	.dword	_ZN39_INTERNAL_8fd196f3_4_k_cu_06c4b458_29964cute7productE
	.align		8
        /*0068*/ 	.dword	_ZN39_INTERNAL_8fd196f3_4_k_cu_06c4b458_29964cute1_E
	.align		8
        /*0070*/ 	.dword	$str$25
	.align		8
        /*0078*/ 	.dword	$str$26
	.align		8
        /*0080*/ 	.dword	$str$27
	.align		8
        /*0088*/ 	.dword	$str$28


//--------------------- .text._ZN7cutlass13device_kernelINS_4gemm6kernel13GemmUniversalIN4cute5tupleIJiiiiEEENS1_10collective13CollectiveMmaINS1_35MainloopSm100TmaUmmaWarpSpecializedILi8ELi2ELi4ENS5_IJNS4_1CILi2EEENSA_ILi1EEESC_EEEEENS5_IJNSA_ILi128EEENSA_ILi256EEENSA_ILi64EEEEEENS_10bfloat16_tENS5_IJlSC_lEEESJ_SK_NS4_8TiledMMAINS4_8MMA_AtomIJNS4_26SM100_MMA_F16BF16_2x1SM_SSISJ_SJ_fLi128ELi256ELNS4_4UMMA5MajorE0ELSP_0ELNSO_7ScaleInE0ELSQ_0EEEEEENS4_6LayoutINS5_IJSC_SC_SC_EEENS5_IJNSA_ILi0EEESV_SV_EEEEENS5_IJNS4_10UnderscoreESY_SY_EEEEENS4_18SM100_TMA_2SM_LOADENS4_14ComposedLayoutINS4_7SwizzleILi3ELi4ELi3EEENS4_18smem_ptr_flag_bitsILi16EEENST_INS5_IJNSA_ILi8EEESH_EEENS5_IJSH_SC_EEEEEEEvNS4_8identityES11_S1B_vS1C_EENS_8epilogue10collective18CollectiveEpilogueINS1E_23Sm100TmaWarpSpecializedILi4ELi2ELi32ELb1ELb0EEEJNS5_IJSH_SG_SH_EEENS5_IJNST_ISH_SC_EENST_INS5_IJNSA_ILi32EEESB_EEENS5_IJSC_SF_EEEEEEEESJ_SK_SJ_SK_NS1E_6fusion15FusionCallbacksIS1I_NS1Q_13LinCombEltActINS1E_6thread4ReLuESJ_fSJ_fLNS_15FloatRoundStyleE2EEES1J_S1P_JEEENS4_5SM1004TMEM4LOAD26SM100_TMEM_LOAD_32dp32b32xENS4_13SM90_TMA_LOADENS12_INS13_ILi2ELi4ELi3EEES16_NST_INS5_IJS17_S1L_EEENS5_IJS1L_SC_EEEEEEENS4_39AutoVectorizingCopyWithAssumedAlignmentILi128EEENS4_14SM90_TMA_STOREES27_S29_S29_EEEvvEEEEvNT_6ParamsE --------------------------
	.section	.text._ZN7cutlass13device_kernelINS_4gemm6kernel13GemmUniversalIN4cute5tupleIJiiiiEEENS1_10collective13CollectiveMmaINS1_35MainloopSm100TmaUmmaWarpSpecializedILi8ELi2ELi4ENS5_IJNS4_1CILi2EEENSA_ILi1EEESC_EEEEENS5_IJNSA_ILi128EEENSA_ILi256EEENSA_ILi64EEEEEENS_10bfloat16_tENS5_IJlSC_lEEESJ_SK_NS4_8TiledMMAINS4_8MMA_AtomIJNS4_26SM100_MMA_F16BF16_2x1SM_SSISJ_SJ_fLi128ELi256ELNS4_4UMMA5MajorE0ELSP_0ELNSO_7ScaleInE0ELSQ_0EEEEEENS4_6LayoutINS5_IJSC_SC_SC_EEENS5_IJNSA_ILi0EEESV_SV_EEEEENS5_IJNS4_10UnderscoreESY_SY_EEEEENS4_18SM100_TMA_2SM_LOADENS4_14ComposedLayoutINS4_7SwizzleILi3ELi4ELi3EEENS4_18smem_ptr_flag_bitsILi16EEENST_INS5_IJNSA_ILi8EEESH_EEENS5_IJSH_SC_EEEEEEEvNS4_8identityES11_S1B_vS1C_EENS_8epilogue10collective18CollectiveEpilogueINS1E_23Sm100TmaWarpSpecializedILi4ELi2ELi32ELb1ELb0EEEJNS5_IJSH_SG_SH_EEENS5_IJNST_ISH_SC_EENST_INS5_IJNSA_ILi32EEESB_EEENS5_IJSC_SF_EEEEEEEESJ_SK_SJ_SK_NS1E_6fusion15FusionCallbacksIS1I_NS1Q_13LinCombEltActINS1E_6thread4ReLuESJ_fSJ_fLNS_15FloatRoundStyleE2EEES1J_S1P_JEEENS4_5SM1004TMEM4LOAD26SM100_TMEM_LOAD_32dp32b32xENS4_13SM90_TMA_LOADENS12_INS13_ILi2ELi4ELi3EEES16_NST_INS5_IJS17_S1L_EEENS5_IJS1L_SC_EEEEEEENS4_39AutoVectorizingCopyWithAssumedAlignmentILi128EEENS4_14SM90_TMA_STOREES27_S29_S29_EEEvvEEEEvNT_6ParamsE,"ax",@progbits
	.align	128
.text._ZN7cutlass13device_kernelINS_4gemm6kernel13GemmUniversalIN4cute5tupleIJiiiiEEENS1_10collective13CollectiveMmaINS1_35MainloopSm100TmaUmmaWarpSpecializedILi8ELi2ELi4ENS5_IJNS4_1CILi2EEENSA_ILi1EEESC_EEEEENS5_IJNSA_ILi128EEENSA_ILi256EEENSA_ILi64EEEEEENS_10bfloat16_tENS5_IJlSC_lEEESJ_SK_NS4_8TiledMMAINS4_8MMA_AtomIJNS4_26SM100_MMA_F16BF16_2x1SM_SSISJ_SJ_fLi128ELi256ELNS4_4UMMA5MajorE0ELSP_0ELNSO_7ScaleInE0ELSQ_0EEEEEENS4_6LayoutINS5_IJSC_SC_SC_EEENS5_IJNSA_ILi0EEESV_SV_EEEEENS5_IJNS4_10UnderscoreESY_SY_EEEEENS4_18SM100_TMA_2SM_LOADENS4_14ComposedLayoutINS4_7SwizzleILi3ELi4ELi3EEENS4_18smem_ptr_flag_bitsILi16EEENST_INS5_IJNSA_ILi8EEESH_EEENS5_IJSH_SC_EEEEEEEvNS4_8identityES11_S1B_vS1C_EENS_8epilogue10collective18CollectiveEpilogueINS1E_23Sm100TmaWarpSpecializedILi4ELi2ELi32ELb1ELb0EEEJNS5_IJSH_SG_SH_EEENS5_IJNST_ISH_SC_EENST_INS5_IJNSA_ILi32EEESB_EEENS5_IJSC_SF_EEEEEEEESJ_SK_SJ_SK_NS1E_6fusion15FusionCallbacksIS1I_NS1Q_13LinCombEltActINS1E_6thread4ReLuESJ_fSJ_fLNS_15FloatRoundStyleE2EEES1J_S1P_JEEENS4_5SM1004TMEM4LOAD26SM100_TMEM_LOAD_32dp32b32xENS4_13SM90_TMA_LOADENS12_INS13_ILi2ELi4ELi3EEES16_NST_INS5_IJS17_S1L_EEENS5_IJS1L_SC_EEEEEEENS4_39AutoVectorizingCopyWithAssumedAlignmentILi128EEENS4_14SM90_TMA_STOREES27_S29_S29_EEEvvEEEEvNT_6ParamsE:
        .type           _ZN7cutlass13device_kernelINS_4gemm6kernel13GemmUniversalIN4cute5tupleIJiiiiEEENS1_10collective13CollectiveMmaINS1_35MainloopSm100TmaUmmaWarpSpecializedILi8ELi2ELi4ENS5_IJNS4_1CILi2EEENSA_ILi1EEESC_EEEEENS5_IJNSA_ILi128EEENSA_ILi256EEENSA_ILi64EEEEEENS_10bfloat16_tENS5_IJlSC_lEEESJ_SK_NS4_8TiledMMAINS4_8MMA_AtomIJNS4_26SM100_MMA_F16BF16_2x1SM_SSISJ_SJ_fLi128ELi256ELNS4_4UMMA5MajorE0ELSP_0ELNSO_7ScaleInE0ELSQ_0EEEEEENS4_6LayoutINS5_IJSC_SC_SC_EEENS5_IJNSA_ILi0EEESV_SV_EEEEENS5_IJNS4_10UnderscoreESY_SY_EEEEENS4_18SM100_TMA_2SM_LOADENS4_14ComposedLayoutINS4_7SwizzleILi3ELi4ELi3EEENS4_18smem_ptr_flag_bitsILi16EEENST_INS5_IJNSA_ILi8EEESH_EEENS5_IJSH_SC_EEEEEEEvNS4_8identityES11_S1B_vS1C_EENS_8epilogue10collective18CollectiveEpilogueINS1E_23Sm100TmaWarpSpecializedILi4ELi2ELi32ELb1ELb0EEEJNS5_IJSH_SG_SH_EEENS5_IJNST_ISH_SC_EENST_INS5_IJNSA_ILi32EEESB_EEENS5_IJSC_SF_EEEEEEEESJ_SK_SJ_SK_NS1E_6fusion15FusionCallbacksIS1I_NS1Q_13LinCombEltActINS1E_6thread4ReLuESJ_fSJ_fLNS_15FloatRoundStyleE2EEES1J_S1P_JEEENS4_5SM1004TMEM4LOAD26SM100_TMEM_LOAD_32dp32b32xENS4_13SM90_TMA_LOADENS12_INS13_ILi2ELi4ELi3EEES16_NST_INS5_IJS17_S1L_EEENS5_IJS1L_SC_EEEEEEENS4_39AutoVectorizingCopyWithAssumedAlignmentILi128EEENS4_14SM90_TMA_STOREES27_S29_S29_EEEvvEEEEvNT_6ParamsE,@function
        .size           _ZN7cutlass13device_kernelINS_4gemm6kernel13GemmUniversalIN4cute5tupleIJiiiiEEENS1_10collective13CollectiveMmaINS1_35MainloopSm100TmaUmmaWarpSpecializedILi8ELi2ELi4ENS5_IJNS4_1CILi2EEENSA_ILi1EEESC_EEEEENS5_IJNSA_ILi128EEENSA_ILi256EEENSA_ILi64EEEEEENS_10bfloat16_tENS5_IJlSC_lEEESJ_SK_NS4_8TiledMMAINS4_8MMA_AtomIJNS4_26SM100_MMA_F16BF16_2x1SM_SSISJ_SJ_fLi128ELi256ELNS4_4UMMA5MajorE0ELSP_0ELNSO_7ScaleInE0ELSQ_0EEEEEENS4_6LayoutINS5_IJSC_SC_SC_EEENS5_IJNSA_ILi0EEESV_SV_EEEEENS5_IJNS4_10UnderscoreESY_SY_EEEEENS4_18SM100_TMA_2SM_LOADENS4_14ComposedLayoutINS4_7SwizzleILi3ELi4ELi3EEENS4_18smem_ptr_flag_bitsILi16EEENST_INS5_IJNSA_ILi8EEESH_EEENS5_IJSH_SC_EEEEEEEvNS4_8identityES11_S1B_vS1C_EENS_8epilogue10collective18CollectiveEpilogueINS1E_23Sm100TmaWarpSpecializedILi4ELi2ELi32ELb1ELb0EEEJNS5_IJSH_SG_SH_EEENS5_IJNST_ISH_SC_EENST_INS5_IJNSA_ILi32EEESB_EEENS5_IJSC_SF_EEEEEEEESJ_SK_SJ_SK_NS1E_6fusion15FusionCallbacksIS1I_NS1Q_13LinCombEltActINS1E_6thread4ReLuESJ_fSJ_fLNS_15FloatRoundStyleE2EEES1J_S1P_JEEENS4_5SM1004TMEM4LOAD26SM100_TMEM_LOAD_32dp32b32xENS4_13SM90_TMA_LOADENS12_INS13_ILi2ELi4ELi3EEES16_NST_INS5_IJS17_S1L_EEENS5_IJS1L_SC_EEEEEEENS4_39AutoVectorizingCopyWithAssumedAlignmentILi128EEENS4_14SM90_TMA_STOREES27_S29_S29_EEEvvEEEEvNT_6ParamsE,(.L_x_210 - _ZN7cutlass13device_kernelINS_4gemm6kernel13GemmUniversalIN4cute5tupleIJiiiiEEENS1_10collective13CollectiveMmaINS1_35MainloopSm100TmaUmmaWarpSpecializedILi8ELi2ELi4ENS5_IJNS4_1CILi2EEENSA_ILi1EEESC_EEEEENS5_IJNSA_ILi128EEENSA_ILi256EEENSA_ILi64EEEEEENS_10bfloat16_tENS5_IJlSC_lEEESJ_SK_NS4_8TiledMMAINS4_8MMA_AtomIJNS4_26SM100_MMA_F16BF16_2x1SM_SSISJ_SJ_fLi128ELi256ELNS4_4UMMA5MajorE0ELSP_0ELNSO_7ScaleInE0ELSQ_0EEEEEENS4_6LayoutINS5_IJSC_SC_SC_EEENS5_IJNSA_ILi0EEESV_SV_EEEEENS5_IJNS4_10UnderscoreESY_SY_EEEEENS4_18SM100_TMA_2SM_LOADENS4_14ComposedLayoutINS4_7SwizzleILi3ELi4ELi3EEENS4_18smem_ptr_flag_bitsILi16EEENST_INS5_IJNSA_ILi8EEESH_EEENS5_IJSH_SC_EEEEEEEvNS4_8identityES11_S1B_vS1C_EENS_8epilogue10collective18CollectiveEpilogueINS1E_23Sm100TmaWarpSpecializedILi4ELi2ELi32ELb1ELb0EEEJNS5_IJSH_SG_SH_EEENS5_IJNST_ISH_SC_EENST_INS5_IJNSA_ILi32EEESB_EEENS5_IJSC_SF_EEEEEEEESJ_SK_SJ_SK_NS1E_6fusion15FusionCallbacksIS1I_NS1Q_13LinCombEltActINS1E_6thread4ReLuESJ_fSJ_fLNS_15FloatRoundStyleE2EEES1J_S1P_JEEENS4_5SM1004TMEM4LOAD26SM100_TMEM_LOAD_32dp32b32xENS4_13SM90_TMA_LOADENS12_INS13_ILi2ELi4ELi3EEES16_NST_INS5_IJS17_S1L_EEENS5_IJS1L_SC_EEEEEEENS4_39AutoVectorizingCopyWithAssumedAlignmentILi128EEENS4_14SM90_TMA_STOREES27_S29_S29_EEEvvEEEEvNT_6ParamsE)
        .other          _ZN7cutlass13device_kernelINS_4gemm6kernel13GemmUniversalIN4cute5tupleIJiiiiEEENS1_10collective13CollectiveMmaINS1_35MainloopSm100TmaUmmaWarpSpecializedILi8ELi2ELi4ENS5_IJNS4_1CILi2EEENSA_ILi1EEESC_EEEEENS5_IJNSA_ILi128EEENSA_ILi256EEENSA_ILi64EEEEEENS_10bfloat16_tENS5_IJlSC_lEEESJ_SK_NS4_8TiledMMAINS4_8MMA_AtomIJNS4_26SM100_MMA_F16BF16_2x1SM_SSISJ_SJ_fLi128ELi256ELNS4_4UMMA5MajorE0ELSP_0ELNSO_7ScaleInE0ELSQ_0EEEEEENS4_6LayoutINS5_IJSC_SC_SC_EEENS5_IJNSA_ILi0EEESV_SV_EEEEENS5_IJNS4_10UnderscoreESY_SY_EEEEENS4_18SM100_TMA_2SM_LOADENS4_14ComposedLayoutINS4_7SwizzleILi3ELi4ELi3EEENS4_18smem_ptr_flag_bitsILi16EEENST_INS5_IJNSA_ILi8EEESH_EEENS5_IJSH_SC_EEEEEEEvNS4_8identityES11_S1B_vS1C_EENS_8epilogue10collective18CollectiveEpilogueINS1E_23Sm100TmaWarpSpecializedILi4ELi2ELi32ELb1ELb0EEEJNS5_IJSH_SG_SH_EEENS5_IJNST_ISH_SC_EENST_INS5_IJNSA_ILi32EEESB_EEENS5_IJSC_SF_EEEEEEEESJ_SK_SJ_SK_NS1E_6fusion15FusionCallbacksIS1I_NS1Q_13LinCombEltActINS1E_6thread4ReLuESJ_fSJ_fLNS_15FloatRoundStyleE2EEES1J_S1P_JEEENS4_5SM1004TMEM4LOAD26SM100_TMEM_LOAD_32dp32b32xENS4_13SM90_TMA_LOADENS12_INS13_ILi2ELi4ELi3EEES16_NST_INS5_IJS17_S1L_EEENS5_IJS1L_SC_EEEEEEENS4_39AutoVectorizingCopyWithAssumedAlignmentILi128EEENS4_14SM90_TMA_STOREES27_S29_S29_EEEvvEEEEvNT_6ParamsE,@"STO_CUDA_ENTRY STV_DEFAULT"
_ZN7cutlass13device_kernelINS_4gemm6kernel13GemmUniversalIN4cute5tupleIJiiiiEEENS1_10collective13CollectiveMmaINS1_35MainloopSm100TmaUmmaWarpSpecializedILi8ELi2ELi4ENS5_IJNS4_1CILi2EEENSA_ILi1EEESC_EEEEENS5_IJNSA_ILi128EEENSA_ILi256EEENSA_ILi64EEEEEENS_10bfloat16_tENS5_IJlSC_lEEESJ_SK_NS4_8TiledMMAINS4_8MMA_AtomIJNS4_26SM100_MMA_F16BF16_2x1SM_SSISJ_SJ_fLi128ELi256ELNS4_4UMMA5MajorE0ELSP_0ELNSO_7ScaleInE0ELSQ_0EEEEEENS4_6LayoutINS5_IJSC_SC_SC_EEENS5_IJNSA_ILi0EEESV_SV_EEEEENS5_IJNS4_10UnderscoreESY_SY_EEEEENS4_18SM100_TMA_2SM_LOADENS4_14ComposedLayoutINS4_7SwizzleILi3ELi4ELi3EEENS4_18smem_ptr_flag_bitsILi16EEENST_INS5_IJNSA_ILi8EEESH_EEENS5_IJSH_SC_EEEEEEEvNS4_8identityES11_S1B_vS1C_EENS_8epilogue10collective18CollectiveEpilogueINS1E_23Sm100TmaWarpSpecializedILi4ELi2ELi32ELb1ELb0EEEJNS5_IJSH_SG_SH_EEENS5_IJNST_ISH_SC_EENST_INS5_IJNSA_ILi32EEESB_EEENS5_IJSC_SF_EEEEEEEESJ_SK_SJ_SK_NS1E_6fusion15FusionCallbacksIS1I_NS1Q_13LinCombEltActINS1E_6thread4ReLuESJ_fSJ_fLNS_15FloatRoundStyleE2EEES1J_S1P_JEEENS4_5SM1004TMEM4LOAD26SM100_TMEM_LOAD_32dp32b32xENS4_13SM90_TMA_LOADENS12_INS13_ILi2ELi4ELi3EEES16_NST_INS5_IJS17_S1L_EEENS5_IJS1L_SC_EEEEEEENS4_39AutoVectorizingCopyWithAssumedAlignmentILi128EEENS4_14SM90_TMA_STOREES27_S29_S29_EEEvvEEEEvNT_6ParamsE:
[----:B------:R-:W1:Y:S01]  /*0000*/  LDC R1, c[0x0][0x37c] ;  /* 0x0000df00ff017b82 */ /* 0x000e620000000800 */
[----:B------:R-:W2:Y:S01]  /*0010*/  S2R R109, SR_TID.X ;  /* 0x00000000006d7919 */ /* 0x000ea20000002100 */
[----:B------:R-:W3:Y:S06]  /*0020*/  LDCU.64 UR8, c[0x0][0x890] ;  /* 0x00011200ff0877ac */ /* 0x000eec0008000a00 */
[----:B------:R-:W4:Y:S01]  /*0030*/  S2UR UR37, SR_CgaCtaId ;  /* 0x00000000002579c3 */ /* 0x000f220000008800 */
[----:B------:R-:W-:Y:S02]  /*0040*/  PRMT R96, RZ, 0x7610, R96 ;  /* 0x00007610ff607816 */ /* 0x000fe40000000060 */
[----:B------:R-:W-:Y:S01]  /*0050*/  ELECT P0, URZ, PT ;  /* 0x0000000000ff782f */ /* 0x000fe20003800000 */
[----:B------:R-:W1:Y:S01]  /*0060*/  LDCU.64 UR46, c[0x0][0x358] ;  /* 0x00006b00ff2e77ac */ /* 0x000e620008000a00 */
[----:B---3--:R-:W-:-:S04]  /*0070*/  UISETP.NE.U32.AND UP2, UPT, UR8, URZ, UPT ;  /* 0x000000ff0800728c */ /* 0x008fc8000bf45070 */
[----:B------:R-:W-:Y:S02]  /*0080*/  UISETP.NE.AND.EX UP2, UPT, UR9, URZ, UPT, UP2 ;  /* 0x000000ff0900728c */ /* 0x000fe4000bf45320 */
[----:B----4-:R-:W-:Y:S02]  /*0090*/  ULOP3.LUT UR5, UR37, 0x1, URZ, 0xc0, !UPT ;  /* 0x0000000125057892 */ /* 0x010fe4000f8ec0ff */
[----:B------:R-:W-:Y:S01]  /*00a0*/  ULOP3.LUT UR4, UR37, 0x1, URZ, 0x3c, !UPT ;  /* 0x0000000125047892 */ /* 0x000fe2000f8e3cff */
[----:B--2---:R-:W-:-:S05]  /*00b0*/  SHF.R.U32.HI R100, RZ, 0x5, R109 ;  /* 0x00000005ff647819 */ /* 0x004fca000001166d */
[----:B------:R-:W2:Y:S02]  /*00c0*/  SHFL.IDX PT, R0, R100, RZ, 0x1f ;  /* 0x00001fff64007589 */ /* 0x000ea400000e0000 */
[----:B--2---:R-:W-:Y:S01]  /*00d0*/  R2UR UR10, R0 ;  /* 0x00000000000a72ca */ /* 0x004fe200000e0000 */
[----:B-1----:R-:W-:Y:S05]  /*00e0*/  BRA.U UP2, `(.L_x_0) ;  /* 0x00000001022c7547 */ /* 0x002fea000b800000 */
[----:B------:R-:W1:Y:S02]  /*00f0*/  LDCU.64 UR6, c[0x0][0x888] ;  /* 0x00011100ff0677ac */ /* 0x000e640008000a00 */
[----:B-1----:R-:W-:-:S04]  /*0100*/  UISETP.NE.U32.AND UP0, UPT, UR6, URZ, UPT ;  /* 0x000000ff0600728c */ /* 0x002fc8000bf05070 */
[----:B------:R-:W-:-:S09]  /*0110*/  UISETP.NE.AND.EX UP0, UPT, UR7, URZ, UPT, UP0 ;  /* 0x000000ff0700728c */ /* 0x000fd2000bf05300 */
[----:B------:R-:W-:Y:S05]  /*0120*/  BRA.U !UP0, `(.L_x_1) ;  /* 0x0000000108107547 */ /* 0x000fea000b800000 */
[----:B------:R-:W1:Y:S02]  /*0130*/  LDC.64 R2, c[0x0][0x888] ;  /* 0x00022200ff027b82 */ /* 0x000e640000000a00 */
[----:B-1----:R1:W5:Y:S01]  /*0140*/  LDG.E R49, desc[UR46][R2.64] ;  /* 0x0000002e02317981 */ /* 0x002362000c1e1900 */
[----:B------:R-:W-:Y:S01]  /*0150*/  HFMA2 R96, -RZ, RZ, 0, 5.9604644775390625e-08 ;  /* 0x00000001ff607431 */ /* 0x000fe200000001ff */
[----:B------:R-:W-:Y:S05]  /*0160*/  BRA `(.L_x_0) ;  /* 0x00000000000c7947 */ /* 0x000fea0003800000 */
.L_x_1:
[----:B------:R-:W1:Y:S01]  /*0170*/  LDCU UR6, c[0x0][0x880] ;  /* 0x00011000ff0677ac */ /* 0x000e620008000800 */
[----:B------:R-:W-:Y:S01]  /*0180*/  HFMA2 R96, -RZ, RZ, 0, 5.9604644775390625e-08 ;  /* 0x00000001ff607431 */ /* 0x000fe200000001ff */
[----:B-1----:R-:W-:-:S07]  /*0190*/  MOV R49, UR6 ;  /* 0x0000000600317c02 */ /* 0x002fce0008000f00 */
.L_x_0:
[----:B------:R-:W2:Y:S02]  /*01a0*/  LDCU.64 UR6, c[0x0][0x8b0] ;  /* 0x00011600ff0677ac */ /* 0x000ea40008000a00 */
[----:B--2---:R-:W-:-:S04]  /*01b0*/  UISETP.NE.U32.AND UP0, UPT, UR6, URZ, UPT ;  /* 0x000000ff0600728c */ /* 0x004fc8000bf05070 */
[----:B------:R-:W-:-:S09]  /*01c0*/  UISETP.NE.AND.EX UP0, UPT, UR7, URZ, UPT, UP0 ;  /* 0x000000ff0700728c */ /* 0x000fd2000bf05300 */
[----:B------:R-:W-:Y:S05]  /*01d0*/  BRA.U UP0, `(.L_x_2) ;  /* 0x0000000100247547 */ /* 0x000fea000b800000 */
[----:B------:R-:W2:Y:S02]  /*01e0*/  LDCU.64 UR6, c[0x0][0x8a8] ;  /* 0x00011500ff0677ac */ /* 0x000ea40008000a00 */
[----:B--2---:R-:W-:-:S04]  /*01f0*/  UISETP.NE.U32.AND UP0, UPT, UR6, URZ, UPT ;  /* 0x000000ff0600728c */ /* 0x004fc8000bf05070 */
[----:B------:R-:W-:-:S09]  /*0200*/  UISETP.NE.AND.EX UP0, UPT, UR7, URZ, UPT, UP0 ;  /* 0x000000ff0700728c */ /* 0x000fd2000bf05300 */
[----:B------:R-:W-:Y:S05]  /*0210*/  BRA.U !UP0, `(.L_x_3) ;  /* 0x00000001080c7547 */ /* 0x000fea000b800000 */
[----:B-1----:R-:W1:Y:S02]  /*0220*/  LDC.64 R2, c[0x0][0x8a8] ;  /* 0x00022a00ff027b82 */ /* 0x002e640000000a00 */
[----:B-1----:R2:W5:Y:S01]  /*0230*/  LDG.E R47, desc[UR46][R2.64] ;  /* 0x0000002e022f7981 */ /* 0x002562000c1e1900 */
[----:B------:R-:W-:Y:S05]  /*0240*/  BRA `(.L_x_2) ;  /* 0x0000000000087947 */ /* 0x000fea0003800000 */
.L_x_3:
[----:B------:R-:W2:Y:S02]  /*0250*/  LDCU UR6, c[0x0][0x8a0] ;  /* 0x00011400ff0677ac */ /* 0x000ea40008000800 */
[----:B--2---:R-:W-:Y:S02]  /*0260*/  MOV R47, UR6 ;  /* 0x00000006002f7c02 */ /* 0x004fe40008000f00 */
.L_x_2:
[----:B------:R-:W-:Y:S01]  /*0270*/  IMAD.U32 R0, RZ, RZ, UR10 ;  /* 0x0000000aff007e24 */ /* 0x000fe2000f8e00ff */
[----:B------:R-:W-:Y:S04]  /*0280*/  BSSY.RECONVERGENT B0, `(.L_x_4) ;  /* 0x000000c000007945 */ /* 0x000fe80003800200 */
[C---:B------:R-:W-:Y:S02]  /*0290*/  ISETP.NE.OR P2, PT, R0.reuse, 0x1, !P0 ;  /* 0x000000010000780c */ /* 0x040fe40004745670 */
[----:B------:R-:W-:-:S11]  /*02a0*/  ISETP.NE.OR P1, PT, R0, 0x3, !P0 ;  /* 0x000000030000780c */ /* 0x000fd60004725670 */
[----:B------:R-:W-:Y:S05]  /*02b0*/  @P2 BRA `(.L_x_5) ;  /* 0x0000000000202947 */ /* 0x000fea0003800000 */
[----:B------:R-:W3:Y:S02]  /*02c0*/  LDCU.64 UR6, c[0x0][0x348] ;  /* 0x00006900ff0677ac */ /* 0x000ee40008000a00 */
[----:B---3--:R-:W-:Y:S02]  /*02d0*/  UIADD3 UR12, UP1, UPT, UR6, 0x80, URZ ;  /* 0x00000080060c7890 */ /* 0x008fe4000ff3e0ff */
[----:B------:R-:W-:Y:S02]  /*02e0*/  UIADD3 UR6, UP0, UPT, UR6, 0x180, URZ ;  /* 0x0000018006067890 */ /* 0x000fe4000ff1e0ff */
[----:B------:R-:W-:Y:S02]  /*02f0*/  UIADD3.X UR13, UPT, UPT, URZ, UR7, URZ, UP1, !UPT ;  /* 0x00000007ff0d7290 */ /* 0x000fe40008ffe4ff */
[----:B------:R-:W-:-:S07]  /*0300*/  UIADD3.X UR7, UPT, UPT, URZ, UR7, URZ, UP0, !UPT ;  /* 0x00000007ff077290 */ /* 0x000fce00087fe4ff */
[----:B------:R3:W-:Y:S02]  /*0310*/  UTMACCTL.PF [UR12] ;  /* 0x000000000c0079b9 */ /* 0x0007e40008040000 */
[----:B------:R3:W-:Y:S02]  /*0320*/  UTMACCTL.PF [UR6] ;  /* 0x00000000060079b9 */ /* 0x0007e40008040000 */
[----:B---3--:R-:W-:Y:S01]  /*0330*/  NOP ;  /* 0x0000000000007918 */ /* 0x008fe20000000000 */
.L_x_5:
[----:B------:R-:W-:Y:S05]  /*0340*/  BSYNC.RECONVERGENT B0 ;  /* 0x0000000000007941 */ /* 0x000fea0003800200 */
.L_x_4:
[----:B------:R-:W-:Y:S04]  /*0350*/  BSSY.RECONVERGENT B0, `(.L_x_6) ;  /* 0x000000a000007945 */ /* 0x000fe80003800200 */
        /* <DEDUP_REMOVED lines=9> */
.L_x_7:
[----:B------:R-:W-:Y:S05]  /*03f0*/  BSYNC.RECONVERGENT B0 ;  /* 0x0000000000007941 */ /* 0x000fea0003800200 */
.L_x_6:
[----:B------:R-:W3:Y:S01]  /*0400*/  LDCU.64 UR6, c[0x0][0x888] ;  /* 0x00011100ff0677ac */ /* 0x000ee20008000a00 */
[----:B------:R-:W-:Y:S02]  /*0410*/  UISETP.EQ.U32.AND UP1, UPT, UR8, URZ, UPT ;  /* 0x000000ff0800728c */ /* 0x000fe4000bf22070 */
[----:B------:R-:W-:Y:S02]  /*0420*/  UPLOP3.LUT UP5, UPT, UPT, UPT, UPT, 0x40, 0x4 ;  /* 0x000000000004789c */ /* 0x000fe40003fae870 */
[----:B---3--:R-:W-:-:S04]  /*0430*/  UISETP.NE.U32.AND UP0, UPT, UR6, URZ, UPT ;  /* 0x000000ff0600728c */ /* 0x008fc8000bf05070 */
[----:B------:R-:W-:-:S04]  /*0440*/  UISETP.NE.AND.EX UP0, UPT, UR7, URZ, UPT, UP0 ;  /* 0x000000ff0700728c */ /* 0x000fc8000bf05300 */
[----:B------:R-:W-:-:S04]  /*0450*/  UISETP.EQ.OR.EX UP3, UPT, UR9, URZ, !UP0, UP1 ;  /* 0x000000ff0900728c */ /* 0x000fc8000c762710 */
[----:B------:R-:W-:-:S05]  /*0460*/  UP2UR UR48, UPR, URZ, 0x8 ;  /* 0x00000008ff307883 */ /* 0x000fca0008000000 */
[----:B------:R-:W-:Y:S07]  /*0470*/  BRA.U !UP3, `(.L_x_8) ;  /* 0x000000010b147547 */ /* 0x000fee000b800000 */
[----:B------:R-:W-:Y:S01]  /*0480*/  PLOP3.LUT P2, PT, PT, PT, UP2, 0x80, 0x8 ;  /* 0x000000000008781c */ /* 0x000fe20003f4f028 */
[----:B------:R-:W-:-:S12]  /*0490*/  UPLOP3.LUT UP5, UPT, UPT, UPT, UP0, 0x40, 0x4 ;  /* 0x000000000004789c */ /* 0x000fd80003fae800 */
[----:B-----5:R-:W-:-:S13]  /*04a0*/  @!P2 FSETP.EQ.AND P1, PT, R49, RZ, PT ;  /* 0x000000ff3100a20b */ /* 0x020fda0003f22000 */
[----:B------:R-:W-:Y:S01]  /*04b0*/  @!P2 VOTEU.ANY UP1, P1 ;  /* 0x0000000000ffa886 */ /* 0x000fe20000820100 */
[----:B------:R-:W-:-:S11]  /*04c0*/  @!UP2 UPLOP3.LUT UP5, UPT, UPT, UPT, UP1, 0x80, 0x8 ;  /* 0x000000000008a89c */ /* 0x000fd60003faf010 */
.L_x_8:
[----:B------:R-:W3:Y:S01]  /*04d0*/  SHFL.IDX PT, R0, R100, RZ, 0x1f ;  /* 0x00001fff64007589 */ /* 0x000ee200000e0000 */
[----:B------:R-:W-:-:S04]  /*04e0*/  UISETP.NE.AND UP1, UPT, UR10, 0x2, UPT ;  /* 0x000000020a00788c */ /* 0x000fc8000bf25270 */
[----:B------:R-:W-:Y:S02]  /*04f0*/  UISETP.EQ.AND UP2, UPT, UR5, URZ, !UP1 ;  /* 0x000000ff0500728c */ /* 0x000fe4000cf42270 */
[----:B------:R-:W-:-:S04]  /*0500*/  USEL UR6, URZ, 0x1, UP1 ;  /* 0x00000001ff067887 */ /* 0x000fc80008800000 */
[----:B------:R-:W-:Y:S02]  /*0510*/  PLOP3.LUT P5, PT, P0, PT, UP2, 0x80, 0x8 ;  /* 0x000000000008781c */ /* 0x000fe400007af028 */
[----:B---3--:R-:W-:-:S13]  /*0520*/  ISETP.NE.AND P1, PT, R0, RZ, PT ;  /* 0x000000ff0000720c */ /* 0x008fda0003f25270 */
[----:B------:R-:W-:Y:S05]  /*0530*/  @P1 BRA `(.L_x_9) ;  /* 0x0000000000641947 */ /* 0x000fea0003800000 */
[----:B------:R-:W-:Y:S01]  /*0540*/  UMOV UR8, 0x400 ;  /* 0x0000040000087882 */ /* 0x000fe20000000000 */
[----:B------:R-:W-:Y:S01]  /*0550*/  UMOV UR7, 0x1 ;  /* 0x0000000100077882 */ /* 0x000fe20000000000 */
[----:B------:R-:W-:Y:S02]  /*0560*/  ULEA UR8, UR37, UR8, 0x18 ;  /* 0x0000000825087291 */ /* 0x000fe4000f8ec0ff */
[----:B------:R-:W-:-:S04]  /*0570*/  UIADD3 UR12, UPT, UPT, -UR7, 0x100000, URZ ;  /* 0x00100000070c7890 */ /* 0x000fc8000fffe1ff */
[----:B------:R-:W-:Y:S02]  /*0580*/  USHF.L.U32 UR13, UR12, 0xb, URZ ;  /* 0x0000000b0c0d7899 */ /* 0x000fe400080006ff */
[----:B------:R-:W-:Y:S01]  /*0590*/  USHF.L.U32 UR12, UR12, 0x1, URZ ;  /* 0x000000010c0c7899 */ /* 0x000fe200080006ff */
[----:B------:R-:W-:Y:S01]  /*05a0*/  ELECT P1, URZ, PT ;  /* 0x0000000000ff782f */ /* 0x000fe20003820000 */
[----:B------:R-:W3:Y:S10]  /*05b0*/  FENCE.VIEW.ASYNC.S ;  /* 0x00000000000073c6 */ /* 0x000ef40000000000 */
[----:B---3--:R3:W4:Y:S01]  /*05c0*/  SYNCS.EXCH.64 URZ, [UR8], UR12 ;  /* 0x0000000c08ff75b2 */ /* 0x0087220008000100 */
[----:B------:R3:W1:Y:S01]  /*05d0*/  SYNCS.EXCH.64 URZ, [UR8+0x40], UR12 ;  /* 0x0000400c08ff75b2 */ /* 0x0006620008000100 */
        /* <DEDUP_REMOVED lines=13> */
[----:B------:R3:W1:Y:S02]  /*06b0*/  SYNCS.EXCH.64 URZ, [UR8+0x78], UR12 ;  /* 0x0000780c08ff75b2 */ /* 0x0006640008000100 */
[----:B---3--:R-:W-:Y:S01]  /*06c0*/  NOP ;  /* 0x0000000000007918 */ /* 0x008fe20000000000 */
.L_x_9:
[----:B------:R-:W3:Y:S01]  /*06d0*/  SHFL.IDX PT, R0, R100, RZ, 0x1f ;  /* 0x00001fff64007589 */ /* 0x000ee200000e0000 */
[----:B------:R-:W-:Y:S01]  /*06e0*/  NOP ;  /* 0x0000000000007918 */ /* 0x000fe20000000000 */
[----:B---3--:R-:W-:-:S13]  /*06f0*/  ISETP.NE.AND P1, PT, R0, 0x1, PT ;  /* 0x000000010000780c */ /* 0x008fda0003f25270 */
[----:B------:R-:W-:Y:S05]  /*0700*/  @P1 BRA `(.L_x_10) ;  /* 0x0000000000541947 */ /* 0x000fea0003800000 */
[----:B------:R-:W-:Y:S01]  /*0710*/  UMOV UR9, 0x400 ;  /* 0x0000040000097882 */ /* 0x000fe20000000000 */
[----:B------:R-:W-:Y:S01]  /*0720*/  UMOV UR8, 0x20 ;  /* 0x0000002000087882 */ /* 0x000fe20000000000 */
[----:B------:R-:W-:Y:S01]  /*0730*/  UMOV UR7, 0x80 ;  /* 0x0000008000077882 */ /* 0x000fe20000000000 */
[----:B------:R-:W-:Y:S02]  /*0740*/  ULEA UR9, UR37, UR9, 0x18 ;  /* 0x0000000925097291 */ /* 0x000fe4000f8ec0ff */
[----:B------:R-:W-:-:S04]  /*0750*/  UIADD3 UR12, UPT, UPT, -UR8, 0x100000, URZ ;  /* 0x00100000080c7890 */ /* 0x000fc8000fffe1ff */
[----:B------:R-:W-:Y:S02]  /*0760*/  USHF.L.U32 UR13, UR12, 0xb, URZ ;  /* 0x0000000b0c0d7899 */ /* 0x000fe400080006ff */
[----:B------:R-:W-:Y:S02]  /*0770*/  USHF.L.U32 UR12, UR12, 0x1, URZ ;  /* 0x000000010c0c7899 */ /* 0x000fe400080006ff */
[----:B------:R-:W-:-:S04]  /*0780*/  UIADD3 UR14, UPT, UPT, -UR7, 0x100000, URZ ;  /* 0x00100000070e7890 */ /* 0x000fc8000fffe1ff */
[----:B------:R-:W-:Y:S02]  /*0790*/  USHF.L.U32 UR15, UR14, 0xb, URZ ;  /* 0x0000000b0e0f7899 */ /* 0x000fe400080006ff */
[----:B------:R-:W-:Y:S01]  /*07a0*/  USHF.L.U32 UR14, UR14, 0x1, URZ ;  /* 0x000000010e0e7899 */ /* 0x000fe200080006ff */
[----:B------:R-:W-:Y:S01]  /*07b0*/  ELECT P1, URZ, PT ;  /* 0x0000000000ff782f */ /* 0x000fe20003820000 */
[----:B------:R-:W3:Y:S02]  /*07c0*/  FENCE.VIEW.ASYNC.S ;  /* 0x00000000000073c6 */ /* 0x000ee40000000000 */
[----:B---3--:R3:W1:Y:S08]  /*07d0*/  SYNCS.EXCH.64 URZ, [UR9+0x80], UR12 ;  /* 0x0000800c09ff75b2 */ /* 0x0086700008000100 */
[----:B------:R3:W1:Y:S01]  /*07e0*/  SYNCS.EXCH.64 URZ, [UR9+0xa0], UR14 ;  /* 0x0000a00e09ff75b2 */ /* 0x0006620008000100 */
[----:B------:R3:W1:Y:S01]  /*07f0*/  SYNCS.EXCH.64 URZ, [UR9+0x88], UR12 ;  /* 0x0000880c09ff75b2 */ /* 0x0006620008000100 */
[----:B------:R3:W1:Y:S01]  /*0800*/  SYNCS.EXCH.64 URZ, [UR9+0xa8], UR14 ;  /* 0x0000a80e09ff75b2 */ /* 0x0006620008000100 */
[----:B------:R3:W1:Y:S01]  /*0810*/  SYNCS.EXCH.64 URZ, [UR9+0x90], UR12 ;  /* 0x0000900c09ff75b2 */ /* 0x0006620008000100 */
[----:B------:R3:W1:Y:S01]  /*0820*/  SYNCS.EXCH.64 URZ, [UR9+0xb0], UR14 ;  /* 0x0000b00e09ff75b2 */ /* 0x0006620008000100 */
[----:B------:R3:W1:Y:S01]  /*0830*/  SYNCS.EXCH.64 URZ, [UR9+0x98], UR12 ;  /* 0x0000980c09ff75b2 */ /* 0x0006620008000100 */
[----:B------:R3:W1:Y:S01]  /*0840*/  SYNCS.EXCH.64 URZ, [UR9+0xb8], UR14 ;  /* 0x0000b80e09ff75b2 */ /* 0x0006620008000100 */
[----:B------:R-:W-:Y:S01]  /*0850*/  NOP ;  /* 0x0000000000007918 */ /* 0x000fe20000000000 */
.L_x_10:
[----:B------:R-:W2:Y:S01]  /*0860*/  SHFL.IDX PT, R0, R100, RZ, 0x1f ;  /* 0x00001fff64007589 */ /* 0x000ea200000e0000 */
[----:B------:R-:W-:Y:S01]  /*0870*/  NOP ;  /* 0x0000000000007918 */ /* 0x000fe20000000000 */
[----:B--2---:R-:W-:-:S13]  /*0880*/  ISETP.NE.AND P1, PT, R0, 0x3, PT ;  /* 0x000000030000780c */ /* 0x004fda0003f25270 */
[----:B------:R-:W-:Y:S05]  /*0890*/  @P1 BRA `(.L_x_11) ;  /* 0x00000000002c1947 */ /* 0x000fea0003800000 */
[----:B------:R-:W-:Y:S01]  /*08a0*/  UMOV UR8, 0x400 ;  /* 0x0000040000087882 */ /* 0x000fe20000000000 */
[----:B------:R-:W-:Y:S01]  /*08b0*/  UMOV UR7, 0x20 ;  /* 0x0000002000077882 */ /* 0x000fe20000000000 */
[----:B------:R-:W-:Y:S02]  /*08c0*/  ULEA UR8, UR37, UR8, 0x18 ;  /* 0x0000000825087291 */ /* 0x000fe4000f8ec0ff */
[----:B---3--:R-:W-:-:S04]  /*08d0*/  UIADD3 UR12, UPT, UPT, -UR7, 0x100000, URZ ;  /* 0x00100000070c7890 */ /* 0x008fc8000fffe1ff */
[----:B------:R-:W-:Y:S02]  /*08e0*/  USHF.L.U32 UR13, UR12, 0xb, URZ ;  /* 0x0000000b0c0d7899 */ /* 0x000fe400080006ff */
[----:B------:R-:W-:Y:S01]  /*08f0*/  USHF.L.U32 UR12, UR12, 0x1, URZ ;  /* 0x000000010c0c7899 */ /* 0x000fe200080006ff */
[----:B------:R-:W-:Y:S01]  /*0900*/  ELECT P1, URZ, PT ;  /* 0x0000000000ff782f */ /* 0x000fe20003820000 */
[----:B------:R-:W2:Y:S10]  /*0910*/  FENCE.VIEW.ASYNC.S ;  /* 0x00000000000073c6 */ /* 0x000eb40000000000 */
[----:B--2---:R2:W3:Y:S01]  /*0920*/  SYNCS.EXCH.64 URZ, [UR8+0xc0], UR12 ;  /* 0x0000c00c08ff75b2 */ /* 0x0044e20008000100 */
[----:B------:R2:W1:Y:S01]  /*0930*/  SYNCS.EXCH.64 URZ, [UR8+0xc8], UR12 ;  /* 0x0000c80c08ff75b2 */ /* 0x0004620008000100 */
[----:B------:R-:W-:Y:S01]  /*0940*/  NOP ;  /* 0x0000000000007918 */ /* 0x000fe20000000000 */
.L_x_11:
[----:B------:R-:W4:Y:S01]  /*0950*/  SHFL.IDX PT, R0, R100, RZ, 0x1f ;  /* 0x00001fff64007589 */ /* 0x000f2200000e0000 */
[----:B------:R-:W-:Y:S01]  /*0960*/  NOP ;  /* 0x0000000000007918 */ /* 0x000fe20000000000 */
[----:B----4-:R-:W-:-:S13]  /*0970*/  ISETP.NE.AND P1, PT, R0, 0x4, PT ;  /* 0x000000040000780c */ /* 0x010fda0003f25270 */
[----:B------:R-:W-:Y:S05]  /*0980*/  @P1 BRA `(.L_x_12) ;  /* 0x0000000000481947 */ /* 0x000fea0003800000 */
[----:B---3--:R-:W-:Y:S01]  /*0990*/  UMOV UR9, 0x1a0 ;  /* 0x000001a000097882 */ /* 0x008fe20000000000 */
[----:B--2---:R-:W-:Y:S01]  /*09a0*/  UMOV UR8, 0x400 ;  /* 0x0000040000087882 */ /* 0x004fe20000000000 */
[----:B------:R-:W-:Y:S01]  /*09b0*/  USEL UR9, UR9, 0x1e0, UP5 ;  /* 0x000001e009097887 */ /* 0x000fe2000a800000 */
        /* <DEDUP_REMOVED lines=9> */
[----:B------:R-:W2:Y:S02]  /*0a50*/  FENCE.VIEW.ASYNC.S ;  /* 0x00000000000073c6 */ /* 0x000ea40000000000 */
[----:B--2---:R4:W2:Y:S08]  /*0a60*/  SYNCS.EXCH.64 URZ, [UR8+0xd0], UR12 ;  /* 0x0000d00c08ff75b2 */ /* 0x0048b00008000100 */
[----:B------:R4:W3:Y:S01]  /*0a70*/  SYNCS.EXCH.64 URZ, [UR8+0xe0], UR14 ;  /* 0x0000e00e08ff75b2 */ /* 0x0008e20008000100 */
[----:B------:R4:W1:Y:S01]  /*0a80*/  SYNCS.EXCH.64 URZ, [UR8+0xd8], UR12 ;  /* 0x0000d80c08ff75b2 */ /* 0x0008620008000100 */
[----:B------:R4:W1:Y:S02]  /*0a90*/  SYNCS.EXCH.64 URZ, [UR8+0xe8], UR14 ;  /* 0x0000e80e08ff75b2 */ /* 0x0008640008000100 */
[----:B----4-:R-:W-:Y:S01]  /*0aa0*/  NOP ;  /* 0x0000000000007918 */ /* 0x010fe20000000000 */
.L_x_12:
[----:B------:R-:W4:Y:S01]  /*0ab0*/  SHFL.IDX PT, R0, R100, RZ, 0x1f ;  /* 0x00001fff64007589 */ /* 0x000f2200000e0000 */
[----:B------:R-:W-:Y:S01]  /*0ac0*/  NOP ;  /* 0x0000000000007918 */ /* 0x000fe20000000000 */
[----:B----4-:R-:W-:-:S13]  /*0ad0*/  ISETP.NE.AND P1, PT, R0, 0x5, PT ;  /* 0x000000050000780c */ /* 0x010fda0003f25270 */
[----:B------:R-:W-:Y:S05]  /*0ae0*/  @P1 BRA `(.L_x_13) ;  /* 0x0000000000541947 */ /* 0x000fea0003800000 */
[----:B---3--:R-:W-:Y:S01]  /*0af0*/  UMOV UR9, 0x400 ;  /* 0x0000040000097882 */ /* 0x008fe20000000000 */
[----:B--2---:R-:W-:Y:S01]  /*0b00*/  UMOV UR8, 0x1 ;  /* 0x0000000100087882 */ /* 0x004fe20000000000 */
        /* <DEDUP_REMOVED lines=13> */
[----:B------:R4:W1:Y:S01]  /*0be0*/  SYNCS.EXCH.64 URZ, [UR9+0x118], UR14 ;  /* 0x0001180e09ff75b2 */ /* 0x0008620008000100 */
[----:B------:R4:W1:Y:S01]  /*0bf0*/  SYNCS.EXCH.64 URZ, [UR9+0x100], UR12 ;  /* 0x0001000c09ff75b2 */ /* 0x0008620008000100 */
[----:B------:R4:W1:Y:S01]  /*0c00*/  SYNCS.EXCH.64 URZ, [UR9+0x120], UR14 ;  /* 0x0001200e09ff75b2 */ /* 0x0008620008000100 */
[----:B------:R4:W1:Y:S01]  /*0c10*/  SYNCS.EXCH.64 URZ, [UR9+0x108], UR12 ;  /* 0x0001080c09ff75b2 */ /* 0x0008620008000100 */
[----:B------:R4:W1:Y:S02]  /*0c20*/  SYNCS.EXCH.64 URZ, [UR9+0x128], UR14 ;  /* 0x0001280e09ff75b2 */ /* 0x0008640008000100 */
[----:B----4-:R-:W-:Y:S01]  /*0c30*/  NOP ;  /* 0x0000000000007918 */ /* 0x010fe20000000000 */
.L_x_13:
[----:B------:R-:W4:Y:S01]  /*0c40*/  SHFL.IDX PT, R0, R100, RZ, 0x1f ;  /* 0x00001fff64007589 */ /* 0x000f2200000e0000 */
[----:B------:R-:W-:Y:S01]  /*0c50*/  ISETP.NE.OR P0, PT, RZ, UR10, !P0 ;  /* 0x0000000aff007c0c */ /* 0x000fe2000c705670 */
[----:B------:R-:W-:Y:S01]  /*0c60*/  NOP ;  /* 0x0000000000007918 */ /* 0x000fe20000000000 */
[----:B----4-:R-:W-:-:S13]  /*0c70*/  ISETP.NE.AND P1, PT, R0, 0x3, PT ;  /* 0x000000030000780c */ /* 0x010fda0003f25270 */
[----:B------:R-:W-:Y:S05]  /*0c80*/  @P1 BRA `(.L_x_14) ;  /* 0x0000000000341947 */ /* 0x000fea0003800000 */
[----:B--2---:R-:W-:Y:S01]  /*0c90*/  UMOV UR8, 0x400 ;  /* 0x0000040000087882 */ /* 0x004fe20000000000 */
[----:B------:R-:W-:Y:S01]  /*0ca0*/  UMOV UR7, 0x20 ;  /* 0x0000002000077882 */ /* 0x000fe20000000000 */
[----:B------:R-:W-:Y:S02]  /*0cb0*/  ULEA UR8, UR37, UR8, 0x18 ;  /* 0x0000000825087291 */ /* 0x000fe4000f8ec0ff */
[----:B---3--:R-:W-:-:S04]  /*0cc0*/  UIADD3 UR12, UPT, UPT, -UR7, 0x100000, URZ ;  /* 0x00100000070c7890 */ /* 0x008fc8000fffe1ff */
[----:B------:R-:W-:Y:S02]  /*0cd0*/  USHF.L.U32 UR13, UR12, 0xb, URZ ;  /* 0x0000000b0c0d7899 */ /* 0x000fe400080006ff */
[----:B------:R-:W-:Y:S01]  /*0ce0*/  USHF.L.U32 UR12, UR12, 0x1, URZ ;  /* 0x000000010c0c7899 */ /* 0x000fe200080006ff */
[----:B------:R-:W-:Y:S01]  /*0cf0*/  ELECT P1, URZ, PT ;  /* 0x0000000000ff782f */ /* 0x000fe20003820000 */
[----:B------:R-:W2:Y:S10]  /*0d00*/  FENCE.VIEW.ASYNC.S ;  /* 0x00000000000073c6 */ /* 0x000eb40000000000 */
[----:B--2---:R4:W2:Y:S01]  /*0d10*/  SYNCS.EXCH.64 URZ, [UR8+0x130], UR12 ;  /* 0x0001300c08ff75b2 */ /* 0x0048a20008000100 */
[----:B------:R4:W3:Y:S01]  /*0d20*/  SYNCS.EXCH.64 URZ, [UR8+0x140], UR12 ;  /* 0x0001400c08ff75b2 */ /* 0x0008e20008000100 */
[----:B------:R4:W1:Y:S01]  /*0d30*/  SYNCS.EXCH.64 URZ, [UR8+0x138], UR12 ;  /* 0x0001380c08ff75b2 */ /* 0x0008620008000100 */
[----:B------:R4:W1:Y:S02]  /*0d40*/  SYNCS.EXCH.64 URZ, [UR8+0x148], UR12 ;  /* 0x0001480c08ff75b2 */ /* 0x0008640008000100 */
[----:B----4-:R-:W-:Y:S01]  /*0d50*/  NOP ;  /* 0x0000000000007918 */ /* 0x010fe20000000000 */
.L_x_14:
[----:B------:R-:W-:Y:S01]  /*0d60*/  VOTEU.ALL UP1, P0 ;  /* 0x0000000000ff7886 */ /* 0x000fe20000020000 */
[----:B--2---:R-:W2:Y:S01]  /*0d70*/  LDCU UR8, c[0x0][0x36c] ;  /* 0x00006d80ff0877ac */ /* 0x004ea20008000800 */
[----:B------:R-:W-:Y:S01]  /*0d80*/  NOP ;  /* 0x0000000000007918 */ /* 0x000fe20000000000 */
[----:B------:R-:W-:Y:S01]  /*0d90*/  LOP3.LUT R10, R109, 0x1f, RZ, 0xc0, !PT ;  /* 0x0000001f6d0a7812 */ /* 0x000fe200078ec0ff */
[----:B---3--:R-:W-:Y:S01]  /*0da0*/  UMOV UR12, 0x20 ;  /* 0x00000020000c7882 */ /* 0x008fe20000000000 */
[----:B------:R-:W-:Y:S01]  /*0db0*/  @!UP1 UMOV UR7, 0x400 ;  /* 0x0000040000079882 */ /* 0x000fe20000000000 */
[----:B------:R-:W-:-:S04]  /*0dc0*/  @!UP1 UIADD3 UR12, UPT, UPT, -UR12, 0x100000, URZ ;  /* 0x001000000c0c9890 */ /* 0x000fc8000fffe1ff */
[----:B------:R-:W-:Y:S02]  /*0dd0*/  @!UP1 USHF.L.U32 UR13, UR12, 0xb, URZ ;  /* 0x0000000b0c0d9899 */ /* 0x000fe400080006ff */
[----:B------:R-:W-:Y:S02]  /*0de0*/  @!UP1 USHF.L.U32 UR12, UR12, 0x1, URZ ;  /* 0x000000010c0c9899 */ /* 0x000fe400080006ff */
[----:B------:R-:W-:Y:S01]  /*0df0*/  @!UP1 ULEA UR7, UR37, UR7, 0x18 ;  /* 0x0000000725079291 */ /* 0x000fe2000f8ec0ff */
[----:B------:R-:W-:Y:S01]  /*0e00*/  VOTEU.ALL UP1, P0 ;  /* 0x0000000000ff7886 */ /* 0x000fe20000020000 */
[----:B------:R-:W-:Y:S01]  /*0e10*/  UISETP.NE.AND UP4, UPT, UR10, URZ, UPT ;  /* 0x000000ff0a00728c */ /* 0x000fe2000bf85270 */
[----:B------:R-:W3:Y:S09]  /*0e20*/  FENCE.VIEW.ASYNC.S ;  /* 0x00000000000073c6 */ /* 0x000ef20000000000 */
[----:B---3--:R3:W4:Y:S01]  /*0e30*/  @!UP1 SYNCS.EXCH.64 URZ, [UR7+0x150], UR12 ;  /* 0x0001500c07ff95b2 */ /* 0x0087220008000100 */
[----:B--2---:R-:W-:-:S09]  /*0e40*/  UISETP.EQ.U32.AND UP1, UPT, UR8, 0x1, UPT ;  /* 0x000000010800788c */ /* 0x004fd2000bf22070 */
[----:B------:R-:W-:Y:S05]  /*0e50*/  BRA.U !UP1, `(.L_x_15) ;  /* 0x0000000109087547 */ /* 0x000fea000b800000 */
[----:B-1--4-:R-:W-:Y:S01]  /*0e60*/  UCGABAR_ARV ;  /* 0x00000000000079c7 */ /* 0x012fe20008000000 */
[----:B------:R-:W-:Y:S05]  /*0e70*/  BRA `(.L_x_16) ;  /* 0x0000000000047947 */ /* 0x000fea0003800000 */
.L_x_15:
[----:B-1--4-:R-:W-:Y:S01]  /*0e80*/  NOP ;  /* 0x0000000000007918 */ /* 0x012fe20000000000 */
.L_x_16:
[----:B------:R-:W1:Y:S01]  /*0e90*/  S2R R15, SR_CTAID.Y ;  /* 0x00000000000f7919 */ /* 0x000e620000002600 */
[----:B------:R-:W-:-:S05]  /*0ea0*/  CS2R.32 R95, SR_CgaSize ;  /* 0x00000000005f7805 */ /* 0x000fca0000008a00 */
[----:B------:R-:W-:-:S05]  /*0eb0*/  IMAD R95, R95, -0xa0, RZ ;  /* 0xffffff605f5f7824 */ /* 0x000fca00078e02ff */
[----:B---3--:R-:W-:-:S14]  /*0ec0*/  R2UR UR7, R95 ;  /* 0x000000005f0772ca */ /* 0x008fdc00000e0000 */
[----:B------:R-:W2:Y:S01]  /*0ed0*/  LDCU UR7, c[0x0][UR7+0x2b4] ;  /* 0x00005680070777ac */ /* 0x000ea20008000800 */
[----:B------:R-:W-:-:S05]  /*0ee0*/  CS2R.32 R0, SR_CgaSize ;  /* 0x0000000000007805 */ /* 0x000fca0000008a00 */
[----:B------:R-:W-:-:S06]  /*0ef0*/  IMAD R0, R0, -0xa0, RZ ;  /* 0xffffff6000007824 */ /* 0x000fcc00078e02ff */
[----:B------:R-:W3:Y:S01]  /*0f00*/  LDC R0, c[0x0][R0+0x2a4] ;  /* 0x0000a90000007b82 */ /* 0x000ee20000000800 */
[----:B------:R-:W-:Y:S01]  /*0f10*/  PRMT R8, RZ, 0x7610, R8 ;  /* 0x00007610ff087816 */ /* 0x000fe20000000008 */
[----:B------:R-:W4:Y:S01]  /*0f20*/  S2R R9, SR_CTAID.X ;  /* 0x0000000000097919 */ /* 0x000f220000002500 */
[----:B------:R-:W-:-:S05]  /*0f30*/  CS2R.32 R95, SR_CgaSize ;  /* 0x00000000005f7805 */ /* 0x000fca0000008a00 */
[----:B------:R-:W-:-:S05]  /*0f40*/  IMAD R95, R95, -0xa0, RZ ;  /* 0xffffff605f5f7824 */ /* 0x000fca00078e02ff */
[----:B------:R-:W-:-:S14]  /*0f50*/  R2UR UR8, R95 ;  /* 0x000000005f0872ca */ /* 0x000fdc00000e0000 */
[----:B------:R-:W3:Y:S01]  /*0f60*/  LDCU UR8, c[0x0][UR8+0x2b0] ;  /* 0x00005600080877ac */ /* 0x000ee20008000800 */
[----:B------:R-:W-:Y:S01]  /*0f70*/  UISETP.NE.AND UP2, UPT, UR10, 0x2, UPT ;  /* 0x000000020a00788c */ /* 0x000fe2000bf45270 */
[----:B------:R-:W2:Y:S01]  /*0f80*/  LDC R11, c[0x0][0xb24] ;  /* 0x0002c900ff0b7b82 */ /* 0x000ea20000000800 */
[----:B------:R-:W-:-:S05]  /*0f90*/  CS2R.32 R2, SR_CgaSize ;  /* 0x0000000000027805 */ /* 0x000fca0000008a00 */
[----:B------:R-:W-:-:S06]  /*0fa0*/  IMAD R2, R2, -0xa0, RZ ;  /* 0xffffff6002027824 */ /* 0x000fcc00078e02ff */
[----:B------:R-:W3:Y:S08]  /*0fb0*/  LDC R2, c[0x0][R2+0x2a0] ;  /* 0x0000a80002027b82 */ /* 0x000ef00000000800 */
[----:B------:R-:W3:Y:S01]  /*0fc0*/  LDC R40, c[0x0][0xb24] ;  /* 0x0002c900ff287b82 */ /* 0x000ee20000000800 */
[----:B-1----:R-:W-:-:S07]  /*0fd0*/  I2FP.F32.U32 R94, R15 ;  /* 0x0000000f005e7245 */ /* 0x002fce0000201000 */
[----:B------:R-:W1:Y:S01]  /*0fe0*/  S2UR UR36, SR_CTAID.Z ;  /* 0x00000000002479c3 */ /* 0x000e620000002700 */
[----:B--2---:R-:W-:Y:S01]  /*0ff0*/  ISETP.GE.AND P0, PT, R11, 0x1, PT ;  /* 0x000000010b00780c */ /* 0x004fe20003f06270 */
[----:B----4-:R-:W-:Y:S01]  /*1000*/  IMAD.MOV.U32 R14, RZ, RZ, R9 ;  /* 0x000000ffff0e7224 */ /* 0x010fe200078e0009 */
[----:B------:R-:W-:Y:S01]  /*1010*/  I2FP.F32.U32 R95, R9 ;  /* 0x00000009005f7245 */ /* 0x000fe20000201000 */
[----:B------:R-:W-:Y:S01]  /*1020*/  FMUL R94, R94, UR7 ;  /* 0x000000075e5e7c20 */ /* 0x000fe20008400000 */
[----:B------:R-:W2:Y:S03]  /*1030*/  LDCU UR7, c[0x0][0xb30] ;  /* 0x00016600ff0777ac */ /* 0x000ea60008000800 */
[----:B---3--:R-:W-:Y:S02]  /*1040*/  FMUL R95, R95, UR8 ;  /* 0x000000085f5f7c20 */ /* 0x008fe40008400000 */
[----:B------:R-:W3:Y:S08]  /*1050*/  F2I.U32.TRUNC.NTZ R94, R94 ;  /* 0x0000005e005e7305 */ /* 0x000ef0000020f000 */
[----:B------:R-:W4:Y:S01]  /*1060*/  F2I.U32.TRUNC.NTZ R95, R95 ;  /* 0x0000005f005f7305 */ /* 0x000f22000020f000 */
[----:B--2---:R-:W-:Y:S01]  /*1070*/  UISETP.NE.AND UP3, UPT, UR7, 0x1, UPT ;  /* 0x000000010700788c */ /* 0x004fe2000bf65270 */
[----:B---3--:R-:W-:-:S05]  /*1080*/  IADD3 R94, PT, PT, -R94, RZ, RZ ;  /* 0x000000ff5e5e7210 */ /* 0x008fca0007ffe1ff */
[----:B------:R-:W-:Y:S01]  /*1090*/  IMAD R94, R0, R94, R15 ;  /* 0x0000005e005e7224 */ /* 0x000fe200078e020f */
[----:B------:R-:W-:Y:S01]  /*10a0*/  PRMT R0, RZ, 0x7610, R0 ;  /* 0x00007610ff007816 */ /* 0x000fe20000000000 */
[----:B----4-:R-:W-:-:S04]  /*10b0*/  IMAD.MOV R95, RZ, RZ, -R95 ;  /* 0x000000ffff5f7224 */ /* 0x010fc800078e0a5f */
[----:B------:R-:W-:Y:S01]  /*10c0*/  IMAD R95, R2, R95, R9 ;  /* 0x0000005f025f7224 */ /* 0x000fe200078e0209 */
[----:B-1----:R-:W-:Y:S06]  /*10d0*/  BRA.U UP4, `(.L_x_17) ;  /* 0x0000000104247547 */ /* 0x002fec000b800000 */
[----:B------:R-:W-:Y:S01]  /*10e0*/  ISETP.NE.AND P1, PT, R94, RZ, PT ;  /* 0x000000ff5e00720c */ /* 0x000fe20003f25270 */
[----:B------:R-:W-:Y:S01]  /*10f0*/  IMAD.MOV.U32 R0, RZ, RZ, 0x3 ;  /* 0x00000003ff007424 */ /* 0x000fe200078e00ff */
[C---:B------:R-:W-:Y:S02]  /*1100*/  LOP3.LUT R2, R95.reuse, 0xfffffffe, RZ, 0xc0, !PT ;  /* 0xfffffffe5f027812 */ /* 0x040fe400078ec0ff */
[----:B------:R-:W-:Y:S02]  /*1110*/  ISETP.LT.U32.OR P1, PT, R95, 0x2, !P1 ;  /* 0x000000025f00780c */ /* 0x000fe40004f21470 */
[----:B------:R-:W-:Y:S02]  /*1120*/  SHF.L.U32 R0, R0, R2, RZ ;  /* 0x0000000200007219 */ /* 0x000fe400000006ff */
[----:B------:R-:W-:Y:S02]  /*1130*/  SEL R4, RZ, 0x1, !P1 ;  /* 0x00000001ff047807 */ /* 0x000fe40004800000 */
[----:B------:R-:W-:-:S05]  /*1140*/  SEL R3, RZ, 0x2, !P1 ;  /* 0x00000002ff037807 */ /* 0x000fca0004800000 */
[----:B------:R-:W-:-:S05]  /*1150*/  IMAD.IADD R3, R4, 0x1, R3 ;  /* 0x0000000104037824 */ /* 0x000fca00078e0203 */
[----:B------:R-:W-:Y:S02]  /*1160*/  PRMT R8, R3, 0x7610, R8 ;  /* 0x0000761003087816 */ /* 0x000fe40000000008 */
.L_x_17:
[----:B------:R-:W-:Y:S05]  /*1170*/  @!P0 BRA `(.L_x_18) ;  /* 0x0000000000b88947 */ /* 0x000fea0003800000 */
[----:B------:R-:W1:Y:S01]  /*1180*/  LDC.64 R4, c[0x0][0xb18] ;  /* 0x0002c600ff047b82 */ /* 0x000e620000000a00 */
[----:B------:R-:W-:-:S07]  /*1190*/  ISETP.NE.AND P0, PT, R11, 0x1, PT ;  /* 0x000000010b00780c */ /* 0x000fce0003f05270 */
[----:B------:R-:W2:Y:S08]  /*11a0*/  LDC R14, c[0x0][0xb0c] ;  /* 0x0002c300ff0e7b82 */ /* 0x000eb00000000800 */
[----:B------:R-:W3:Y:S08]  /*11b0*/  LDC R16, c[0x0][0x370] ;  /* 0x0000dc00ff107b82 */ /* 0x000ef00000000800 */
[----:B------:R-:W4:Y:S01]  /*11c0*/  LDC R13, c[0x0][0x374] ;  /* 0x0000dd00ff0d7b82 */ /* 0x000f220000000800 */
[----:B-1----:R-:W-:-:S07]  /*11d0*/  ISETP.NE.AND P1, PT, R4, 0x1, PT ;  /* 0x000000010400780c */ /* 0x002fce0003f25270 */
[----:B------:R-:W3:Y:S01]  /*11e0*/  LDC.64 R6, c[0x0][0xb10] ;  /* 0x0002c400ff067b82 */ /* 0x000ee20000000a00 */
[----:B--2---:R-:W-:-:S07]  /*11f0*/  ISETP.NE.AND P2, PT, R14, 0x1, PT ;  /* 0x000000010e00780c */ /* 0x004fce0003f45270 */
[----:B------:R-:W1:Y:S08]  /*1200*/  LDC R12, c[0x0][0xb20] ;  /* 0x0002c800ff0c7b82 */ /* 0x000e700000000800 */
[----:B------:R-:W2:Y:S01]  /*1210*/  LDC.64 R2, c[0x0][0xb28] ;  /* 0x0002ca00ff027b82 */ /* 0x000ea20000000a00 */
[----:B----4-:R-:W-:-:S04]  /*1220*/  IMAD.HI.U32 R17, R13, R5, RZ ;  /* 0x000000050d117227 */ /* 0x010fc800078e00ff */
[----:B------:R-:W-:-:S04]  /*1230*/  IMAD.HI.U32 R5, R15, R5, RZ ;  /* 0x000000050f057227 */ /* 0x000fc800078e00ff */
[----:B---3--:R-:W-:-:S05]  /*1240*/  IMAD.HI.U32 R18, R16, R6, RZ ;  /* 0x0000000610127227 */ /* 0x008fca00078e00ff */
[-C--:B------:R-:W-:Y:S01]  /*1250*/  @P2 SHF.R.U32.HI R16, RZ, R7.reuse, R18 ;  /* 0x00000007ff102219 */ /* 0x080fe20000011612 */
[----:B------:R-:W-:Y:S01]  /*1260*/  IMAD.HI.U32 R18, R9, R6, RZ ;  /* 0x0000000609127227 */ /* 0x000fe200078e00ff */
[-C--:B-1----:R-:W-:Y:S02]  /*1270*/  @P1 SHF.R.U32.HI R13, RZ, R12.reuse, R17 ;  /* 0x0000000cff0d1219 */ /* 0x082fe40000011611 */
[----:B------:R-:W-:Y:S02]  /*1280*/  SHF.R.U32.HI R5, RZ, R12, R5 ;  /* 0x0000000cff057219 */ /* 0x000fe40000011605 */
[----:B------:R-:W-:Y:S02]  /*1290*/  SHF.R.U32.HI R18, RZ, R7, R18 ;  /* 0x00000007ff127219 */ /* 0x000fe40000011612 */
[----:B------:R-:W-:Y:S01]  /*12a0*/  SEL R5, R15, R5, !P1 ;  /* 0x000000050f057207 */ /* 0x000fe20004800000 */
[----:B--2---:R-:W-:Y:S01]  /*12b0*/  IMAD.HI.U32 R17, R13, R2, RZ ;  /* 0x000000020d117227 */ /* 0x004fe200078e00ff */
[----:B------:R-:W-:-:S03]  /*12c0*/  SEL R18, R9, R18, !P2 ;  /* 0x0000001209127207 */ /* 0x000fc60005000000 */
[----:B------:R-:W-:Y:S01]  /*12d0*/  IMAD.HI.U32 R6, R16, R2, RZ ;  /* 0x0000000210067227 */ /* 0x000fe200078e00ff */
[----:B------:R-:W-:-:S04]  /*12e0*/  @P0 SHF.R.U32.HI R13, RZ, R3, R17 ;  /* 0x00000003ff0d0219 */ /* 0x000fc80000011611 */
[----:B------:R-:W-:Y:S01]  /*12f0*/  @P0 SHF.R.U32.HI R16, RZ, R3, R6 ;  /* 0x00000003ff100219 */ /* 0x000fe20000011606 */
[----:B------:R-:W-:-:S04]  /*1300*/  IMAD R13, R13, R11, RZ ;  /* 0x0000000b0d0d7224 */ /* 0x000fc800078e02ff */
[----:B------:R-:W-:Y:S01]  /*1310*/  IMAD R6, R16, R11, RZ ;  /* 0x0000000b10067224 */ /* 0x000fe200078e02ff */
[----:B------:R-:W-:-:S04]  /*1320*/  ISETP.GE.AND P1, PT, R5, R13, PT ;  /* 0x0000000d0500720c */ /* 0x000fc80003f26270 */
[----:B------:R-:W-:Y:S01]  /*1330*/  ISETP.GE.OR P1, PT, R18, R6, P1 ;  /* 0x000000061200720c */ /* 0x000fe20000f26670 */
[----:B------:R-:W-:-:S05]  /*1340*/  IMAD.HI.U32 R6, R5, R2, RZ ;  /* 0x0000000205067227 */ /* 0x000fca00078e00ff */
[----:B------:R-:W-:-:S04]  /*1350*/  SHF.R.U32.HI R6, RZ, R3, R6 ;  /* 0x00000003ff067219 */ /* 0x000fc80000011606 */
[----:B------:R-:W-:-:S03]  /*1360*/  SEL R6, R5, R6, !P0 ;  /* 0x0000000605067207 */ /* 0x000fc60004000000 */
[----:B------:R-:W-:Y:S01]  /*1370*/  @!P1 IMAD.HI.U32 R7, R18, R2, RZ ;  /* 0x0000000212079227 */ /* 0x000fe200078e00ff */
[----:B------:R-:W-:-:S04]  /*1380*/  IADD3 R2, PT, PT, -R6, RZ, RZ ;  /* 0x000000ff06027210 */ /* 0x000fc80007ffe1ff */
[----:B------:R-:W-:Y:S01]  /*1390*/  @!P1 SHF.R.U32.HI R3, RZ, R3, R7 ;  /* 0x00000003ff039219 */ /* 0x000fe20000011607 */
[----:B------:R-:W-:Y:S01]  /*13a0*/  IMAD R2, R11, R2, R5 ;  /* 0x000000020b027224 */ /* 0x000fe200078e0205 */
[----:B------:R-:W-:Y:S02]  /*13b0*/  IADD3 R7, PT, PT, -R5, RZ, RZ ;  /* 0x000000ff05077210 */ /* 0x000fe40007ffe1ff */
[----:B------:R-:W-:-:S03]  /*13c0*/  @!P1 SEL R3, R18, R3, !P0 ;  /* 0x0000000312039207 */ /* 0x000fc60004000000 */
[----:B------:R-:W-:Y:S02]  /*13d0*/  IMAD R7, R4, R7, R15 ;  /* 0x0000000704077224 */ /* 0x000fe400078e020f */
[--C-:B------:R-:W-:Y:S02]  /*13e0*/  @!P1 IMAD.IADD R6, R6, 0x1, -R3.reuse ;  /* 0x0000000106069824 */ /* 0x100fe400078e0a03 */
[----:B------:R-:W-:Y:S01]  /*13f0*/  @!P1 IMAD R3, R2, R16, R3 ;  /* 0x0000001002039224 */ /* 0x000fe200078e0203 */
[----:B------:R-:W-:Y:S01]  /*1400*/  IADD3 R2, PT, PT, -R18, RZ, RZ ;  /* 0x000000ff12027210 */ /* 0x000fe20007ffe1ff */
[----:B------:R-:W-:Y:S02]  /*1410*/  @!P1 IMAD R5, R6, R11, R18 ;  /* 0x0000000b06059224 */ /* 0x000fe400078e0212 */
[----:B------:R-:W-:Y:S02]  /*1420*/  @!P1 IMAD.MOV.U32 R18, RZ, RZ, R3 ;  /* 0x000000ffff129224 */ /* 0x000fe400078e0003 */
[----:B------:R-:W-:-:S02]  /*1430*/  IMAD R2, R14, R2, R9 ;  /* 0x000000020e027224 */ /* 0x000fc400078e0209 */
[----:B------:R-:W-:Y:S02]  /*1440*/  IMAD R15, R5, R4, R7 ;  /* 0x00000004050f7224 */ /* 0x000fe400078e0207 */
[----:B------:R-:W-:Y:S02]  /*1450*/  IMAD R14, R18, R14, R2 ;  /* 0x0000000e120e7224 */ /* 0x000fe400078e0202 */
.L_x_18:
[----:B------:R-:W-:Y:S05]  /*1460*/  BRA.U UP3, `(.L_x_19) ;  /* 0x0000000103407547 */ /* 0x000fea000b800000 */
[----:B------:R-:W1:Y:S08]  /*1470*/  LDC.64 R4, c[0x0][0xb10] ;  /* 0x0002c400ff047b82 */ /* 0x000e700000000a00 */
[----:B------:R-:W2:Y:S08]  /*1480*/  LDC.64 R2, c[0x0][0xb18] ;  /* 0x0002c600ff027b82 */ /* 0x000eb00000000a00 */
[----:B------:R-:W3:Y:S08]  /*1490*/  LDC R6, c[0x0][0xb20] ;  /* 0x0002c800ff067b82 */ /* 0x000ef00000000800 */
[----:B------:R-:W4:Y:S01]  /*14a0*/  LDC R7, c[0x0][0xb0c] ;  /* 0x0002c300ff077b82 */ /* 0x000f220000000800 */
[----:B-1----:R-:W-:-:S05]  /*14b0*/  IMAD.HI.U32 R4, R14, R4, RZ ;  /* 0x000000040e047227 */ /* 0x002fca00078e00ff */
[----:B------:R-:W-:Y:S01]  /*14c0*/  SHF.R.U32.HI R4, RZ, R5, R4 ;  /* 0x00000005ff047219 */ /* 0x000fe20000011604 */
[----:B--2---:R-:W-:Y:S01]  /*14d0*/  IMAD.HI.U32 R3, R15, R3, RZ ;  /* 0x000000030f037227 */ /* 0x004fe200078e00ff */
[----:B------:R-:W-:-:S04]  /*14e0*/  ISETP.NE.AND P0, PT, R2, 0x1, PT ;  /* 0x000000010200780c */ /* 0x000fc80003f05270 */
[----:B---3--:R-:W-:-:S04]  /*14f0*/  SHF.R.U32.HI R3, RZ, R6, R3 ;  /* 0x00000006ff037219 */ /* 0x008fc80000011603 */
[----:B------:R-:W-:Y:S02]  /*1500*/  SEL R3, R15, R3, !P0 ;  /* 0x000000030f037207 */ /* 0x000fe40004000000 */
[----:B----4-:R-:W-:-:S04]  /*1510*/  ISETP.NE.AND P1, PT, R7, 0x1, PT ;  /* 0x000000010700780c */ /* 0x010fc80003f25270 */
[----:B------:R-:W-:-:S05]  /*1520*/  SEL R5, R14, R4, !P1 ;  /* 0x000000040e057207 */ /* 0x000fca0004800000 */
[----:B------:R-:W-:Y:S02]  /*1530*/  IMAD.IADD R4, R3, 0x1, -R5 ;  /* 0x0000000103047824 */ /* 0x000fe400078e0a05 */
[----:B------:R-:W-:Y:S02]  /*1540*/  IMAD.IADD R3, R5, 0x1, -R3 ;  /* 0x0000000105037824 */ /* 0x000fe400078e0a03 */
[----:B------:R-:W-:Y:S02]  /*1550*/  IMAD R14, R4, R7, R14 ;  /* 0x00000007040e7224 */ /* 0x000fe400078e020e */
[----:B------:R-:W-:Y:S02]  /*1560*/  IMAD R15, R3, R2, R15 ;  /* 0x00000002030f7224 */ /* 0x000fe400078e020f */
.L_x_19:
[----:B------:R-:W-:Y:S05]  /*1570*/  BRA.U !UP1, `(.L_x_20) ;  /* 0x00000001090c7547 */ /* 0x000fea000b800000 */
[----:B------:R-:W-:Y:S01]  /*1580*/  UCGABAR_WAIT ;  /* 0x0000000000007dc7 */ /* 0x000fe20008000000 */
[----:B------:R-:W-:Y:S01]  /*1590*/  CCTL.IVALL ;  /* 0x00000000ff00798f */ /* 0x000fe20002000000 */
[----:B------:R-:W-:Y:S05]  /*15a0*/  BRA `(.L_x_21) ;  /* 0x0000000000047947 */ /* 0x000fea0003800000 */
.L_x_20:
[----:B------:R-:W-:Y:S06]  /*15b0*/  BAR.SYNC.DEFER_BLOCKING 0x0 ;  /* 0x0000000000007b1d */ /* 0x000fec0000010000 */
.L_x_21:
[----:B------:R-:W-:Y:S05]  /*15c0*/  BRA.U UP2, `(.L_x_22) ;  /* 0x0000001502407547 */ /* 0x000fea000b800000 */
[----:B------:R-:W1:Y:S01]  /*15d0*/  LDCU UR4, c[0x0][0x38c] ;  /* 0x00007180ff0477ac */ /* 0x000e620008000800 */
[----:B------:R-:W2:Y:S01]  /*15e0*/  LDC R8, c[0x0][0x370] ;  /* 0x0000dc00ff087b82 */ /* 0x000ea20000000800 */
[C---:B------:R-:W-:Y:S02]  /*15f0*/  IMAD.SHL.U32 R19, R9.reuse, 0x80, RZ ;  /* 0x0000008009137824 */ /* 0x040fe400078e00ff */
[----:B------:R-:W-:Y:S01]  /*1600*/  HFMA2 R17, -RZ, RZ, 0, 5.9604644775390625e-08 ;  /* 0x00000001ff117431 */ /* 0x000fe200000001ff */
[----:B------:R-:W-:Y:S01]  /*1610*/  UISETP.NE.AND UP1, UPT, UR10, URZ, UPT ;  /* 0x000000ff0a00728c */ /* 0x000fe2000bf25270 */
[----:B------:R-:W-:Y:S01]  /*1620*/  ISETP.NE.AND P4, PT, R10, RZ, P5 ;  /* 0x000000ff0a00720c */ /* 0x000fe20002f85270 */
[----:B------:R-:W-:Y:S01]  /*1630*/  IMAD.SHL.U32 R18, R9, 0x40, RZ ;  /* 0x0000004009127824 */ /* 0x000fe200078e00ff */
[----:B------:R-:W-:Y:S01]  /*1640*/  CS2R R12, SRZ ;  /* 0x00000000000c7805 */ /* 0x000fe2000001ff00 */
[----:B------:R-:W-:Y:S01]  /*1650*/  IMAD.MOV.U32 R16, RZ, RZ, RZ ;  /* 0x000000ffff107224 */ /* 0x000fe200078e00ff */
[----:B------:R-:W3:Y:S01]  /*1660*/  LDC R0, c[0x0][0x374] ;  /* 0x0000dd00ff007b82 */ /* 0x000ee20000000800 */
[----:B------:R-:W-:Y:S01]  /*1670*/  MOV R11, 0x1 ;  /* 0x00000001000b7802 */ /* 0x000fe20000000f00 */
[----:B------:R-:W4:Y:S01]  /*1680*/  LDCU.64 UR14, c[0x0][0x348] ;  /* 0x00006900ff0e77ac */ /* 0x000f220008000a00 */
[----:B------:R-:W-:Y:S01]  /*1690*/  LOP3.LUT R19, R19, 0x80, RZ, 0xc0, !PT ;  /* 0x0000008013137812 */ /* 0x000fe200078ec0ff */
[----:B------:R-:W-:Y:S01]  /*16a0*/  USEL UR22, UR6, 0x2, UP1 ;  /* 0x0000000206167887 */ /* 0x000fe20008800000 */
[----:B------:R-:W-:Y:S01]  /*16b0*/  UMOV UR23, URZ ;  /* 0x000000ff00177c82 */ /* 0x000fe20008000000 */
[----:B-1----:R-:W-:-:S04]  /*16c0*/  UIADD3 UR5, UPT, UPT, UR4, 0x3f, URZ ;  /* 0x0000003f04057890 */ /* 0x002fc8000fffe0ff */
[----:B------:R-:W-:-:S04]  /*16d0*/  USHF.R.S32.HI UR7, URZ, 0x1f, UR5 ;  /* 0x0000001fff077899 */ /* 0x000fc80008011405 */
[----:B------:R-:W-:Y:S02]  /*16e0*/  ULEA.HI UR7, UR7, UR5, URZ, 0x6 ;  /* 0x0000000507077291 */ /* 0x000fe4000f8f30ff */
[----:B------:R-:W-:Y:S02]  /*16f0*/  UIADD3 UR5, UPT, UPT, UR4, -0x1, URZ ;  /* 0xffffffff04057890 */ /* 0x000fe4000fffe0ff */
[----:B------:R-:W-:Y:S02]  /*1700*/  USHF.R.S32.HI UR7, URZ, 0x6, UR7 ;  /* 0x00000006ff077899 */ /* 0x000fe40008011407 */
[----:B------:R-:W-:Y:S02]  /*1710*/  UISETP.GE.U32.AND UP2, UPT, UR5, -0x7f, UPT ;  /* 0xffffff810500788c */ /* 0x000fe4000bf46070 */
[----:B------:R-:W-:Y:S02]  /*1720*/  UISETP.LT.U32.AND UP0, UPT, UR7, 0x8, UPT ;  /* 0x000000080700788c */ /* 0x000fe4000bf01070 */
[----:B------:R-:W-:-:S02]  /*1730*/  UIADD3 UR4, UPT, UPT, UR4, 0x7e, URZ ;  /* 0x0000007e04047890 */ /* 0x000fc4000fffe0ff */
[----:B------:R-:W-:-:S04]  /*1740*/  USEL UR5, UR7, 0x8, UP0 ;  /* 0x0000000807057887 */ /* 0x000fc80008000000 */
[----:B------:R-:W-:Y:S02]  /*1750*/  UIADD3 UR21, UPT, UPT, UR5, -0x1, URZ ;  /* 0xffffffff05157890 */ /* 0x000fe4000fffe0ff */
[----:B------:R-:W-:Y:S02]  /*1760*/  @UP2 UIADD3 UR21, UPT, UPT, UR5, URZ, URZ ;  /* 0x000000ff05152290 */ /* 0x000fe4000fffe0ff */
[----:B------:R-:W-:Y:S02]  /*1770*/  UIADD3 UR24, UPT, UPT, UR7, -UR5, URZ ;  /* 0x8000000507187290 */ /* 0x000fe4000fffe0ff */
[----:B------:R-:W-:Y:S02]  /*1780*/  UIADD3 UR13, UPT, UPT, UR21, 0x1, URZ ;  /* 0x00000001150d7890 */ /* 0x000fe4000fffe0ff */
[----:B--2-4-:R-:W-:-:S12]  /*1790*/  UIADD3 UR21, UPT, UPT, -UR21, URZ, URZ ;  /* 0x000000ff15157290 */ /* 0x014fd8000fffe1ff */
.L_x_42:
[----:B------:R-:W-:Y:S01]  /*17a0*/  UISETP.NE.AND UP0, UPT, UR37, URZ, UPT ;  /* 0x000000ff2500728c */ /* 0x000fe2000bf05270 */
[----:B------:R-:W1:Y:S08]  /*17b0*/  S2UR UR37, SR_CgaCtaId ;  /* 0x00000000002579c3 */ /* 0x000e700000008800 */
[----:B------:R-:W-:Y:S05]  /*17c0*/  BRA.U UP0, `(.L_x_23) ;  /* 0x0000000100347547 */ /* 0x000fea000b800000 */
[----:B------:R-:W2:Y:S01]  /*17d0*/  S2R R2, SR_CgaCtaId ;  /* 0x0000000000027919 */ /* 0x000ea20000008800 */
[----:B------:R-:W-:-:S04]  /*17e0*/  MOV R3, 0x400 ;  /* 0x0000040000037802 */ /* 0x000fc80000000f00 */
[----:B--2---:R-:W-:Y:S02]  /*17f0*/  LEA R2, R2, R3, 0x18 ;  /* 0x0000000302027211 */ /* 0x004fe400078ec0ff */
[----:B------:R-:W-:-:S03]  /*1800*/  SHF.L.U32 R3, R11, 0x1f, RZ ;  /* 0x0000001f0b037819 */ /* 0x000fc600000006ff */
[----:B------:R-:W-:-:S04]  /*1810*/  IMAD R2, R12, 0x8, R2 ;  /* 0x000000080c027824 */ /* 0x000fc800078e0202 */
[----:B------:R-:W2:Y:S02]  /*1820*/  SYNCS.PHASECHK.TRANS64.TRYWAIT P0, [R2+URZ+0x140], R3 ;  /* 0x00014003020075a7 */ /* 0x000ea400080011ff */
[----:B--2---:R-:W-:Y:S05]  /*1830*/  @!P0 BRA `(.L_x_24) ;  /* 0x00000080008c8947 */ /* 0x004fea0003800000 */
.L_x_154:
[----:B------:R-:W-:Y:S01]  /*1840*/  VIADD R12, R12, 0x1 ;  /* 0x000000010c0c7836 */ /* 0x000fe20000000000 */
[----:B------:R2:W-:Y:S04]  /*1850*/  SYNCS.ARRIVE.TRANS64.A1T0 RZ, [R2+URZ+0x130], RZ ;  /* 0x000130ff02ff79a7 */ /* 0x0005e800081000ff */
[----:B------:R-:W-:-:S04]  /*1860*/  ISETP.NE.AND P0, PT, R12, 0x2, PT ;  /* 0x000000020c00780c */ /* 0x000fc80003f05270 */
[----:B------:R-:W-:Y:S02]  /*1870*/  SEL R12, R12, RZ, P0 ;  /* 0x000000ff0c0c7207 */ /* 0x000fe40000000000 */
[----:B--2---:R-:W-:-:S04]  /*1880*/  SEL R2, RZ, 0x1, P0 ;  /* 0x00000001ff027807 */ /* 0x004fc80000000000 */
[----:B------:R-:W-:-:S07]  /*1890*/  LOP3.LUT R11, R11, R2, RZ, 0x3c, !PT ;  /* 0x000000020b0b7212 */ /* 0x000fce00078e3cff */
.L_x_23:
[----:B------:R-:W-:Y:S01]  /*18a0*/  UMOV UR6, 0x400 ;  /* 0x0000040000067882 */ /* 0x000fe20000000000 */
[----:B------:R-:W-:Y:S01]  /*18b0*/  SHF.L.U32 R2, R17, 0x1f, RZ ;  /* 0x0000001f11027819 */ /* 0x000fe200000006ff */
[----:B-1----:R-:W-:Y:S01]  /*18c0*/  ULEA UR6, UR37, UR6, 0x18 ;  /* 0x0000000625067291 */ /* 0x002fe2000f8ec0ff */
[----:B------:R-:W-:Y:S01]  /*18d0*/  R2UR UR35, R18 ;  /* 0x00000000122372ca */ /* 0x000fe200000e0000 */
[----:B------:R-:W-:Y:S01]  /*18e0*/  UISETP.GE.U32.AND UP0, UPT, UR4, 0x7f, UPT ;  /* 0x0000007f0400788c */ /* 0x000fe2000bf06070 */
[----:B------:R-:W-:Y:S01]  /*18f0*/  R2UR UR11, R19 ;  /* 0x00000000130b72ca */ /* 0x000fe200000e0000 */
[----:B------:R-:W-:Y:S01]  /*1900*/  ULEA UR8, UR23, UR6, 0x3 ;  /* 0x0000000617087291 */ /* 0x000fe2000f8e18ff */
[----:B------:R-:W-:-:S08]  /*1910*/  UMOV UR25, URZ ;  /* 0x000000ff00197c82 */ /* 0x000fd00008000000 */
[----:B------:R1:W2:Y:S01]  /*1920*/  SYNCS.PHASECHK.TRANS64.TRYWAIT P0, [UR8+0x40], R2 ;  /* 0x00004002ff0075a7 */ /* 0x0002a20008001108 */
[----:B------:R-:W-:-:S13]  /*1930*/  R2UR UR8, R15 ;  /* 0x000000000f0872ca */ /* 0x000fda00000e0000 */
[----:B------:R-:W-:Y:S01]  /*1940*/  ULEA UR11, UR8, UR11, 0x8 ;  /* 0x0000000b080b7291 */ /* 0x000fe2000f8e40ff */
[----:B-1----:R-:W-:-:S05]  /*1950*/  LEA.HI R2, R14, R14, RZ, 0x1 ;  /* 0x0000000e0e027211 */ /* 0x002fca00078f08ff */
[----:B------:R-:W-:-:S05]  /*1960*/  IMAD.SHL.U32 R2, R2, 0x40, RZ ;  /* 0x0000004002027824 */ /* 0x000fca00078e00ff */
[----:B------:R-:W-:-:S04]  /*1970*/  LOP3.LUT R2, R2, 0xffffff80, RZ, 0xc0, !PT ;  /* 0xffffff8002027812 */ /* 0x000fc800078ec0ff */
[----:B------:R-:W-:-:S13]  /*1980*/  R2UR UR9, R2 ;  /* 0x00000000020972ca */ /* 0x000fda00000e0000 */
[----:B------:R-:W-:Y:S01]  /*1990*/  ULOP3.LUT UR35, UR9, 0x40, UR35, 0xf8, !UPT ;  /* 0x0000004009237892 */ /* 0x000fe2000f8ef823 */
[----:B------:R-:W-:Y:S11]  /*19a0*/  BRA.U !UP0, `(.L_x_25) ;  /* 0x0000000108c07547 */ /* 0x000ff6000b800000 */
[----:B------:R-:W-:Y:S01]  /*19b0*/  UMOV UR16, UR21 ;  /* 0x0000001500107c82 */ /* 0x000fe20008000000 */
[----:B------:R-:W-:Y:S01]  /*19c0*/  UMOV UR17, UR23 ;  /* 0x0000001700117c82 */ /* 0x000fe20008000000 */
[----:B------:R-:W-:-:S05]  /*19d0*/  UMOV UR34, URZ ;  /* 0x000000ff00227c82 */ /* 0x000fca0008000000 */
.L_x_31:
[----:B------:R-:W-:Y:S01]  /*19e0*/  ULEA UR33, UR17, UR6, 0x3 ;  /* 0x0000000611217291 */ /* 0x000fe2000f8e18ff */
[----:B------:R-:W-:Y:S01]  /*19f0*/  @P5 MOV R3, 0xc000 ;  /* 0x0000c00000035802 */ /* 0x000fe20000000f00 */
[----:B-12-4-:R-:W-:Y:S10]  /*1a00*/  @P0 BRA `(.L_x_26) ;  /* 0x00000000000c0947 */ /* 0x016ff40003800000 */
[----:B------:R-:W-:-:S04]  /*1a10*/  SHF.L.U32 R4, R17, 0x1f, RZ ;  /* 0x0000001f11047819 */ /* 0x000fc800000006ff */
[----:B------:R-:W1:Y:S02]  /*1a20*/  SYNCS.PHASECHK.TRANS64.TRYWAIT P0, [UR33+0x40], R4 ;  /* 0x00004004ff0075a7 */ /* 0x000e640008001121 */
[----:B-1----:R-:W-:Y:S05]  /*1a30*/  @!P0 BRA `(.L_x_27) ;  /* 0x0000008000208947 */ /* 0x002fea0003800000 */
.L_x_26:
[----:B------:R2:W-:Y:S01]  /*1a40*/  @P5 SYNCS.ARRIVE.TRANS64 RZ, [UR33], R3 ;  /* 0x00000003ffff59a7 */ /* 0x0005e20008000021 */
[----:B------:R-:W-:Y:S02]  /*1a50*/  ULOP3.LUT UR8, UR22, 0x2, URZ, 0xfc, !UPT ;  /* 0x0000000216087892 */ /* 0x000fe4000f8efcff */
[----:B------:R-:W-:Y:S02]  /*1a60*/  UIADD3 UR16, UPT, UPT, UR16, 0x1, URZ ;  /* 0x0000000110107890 */ /* 0x000fe4000fffe0ff */
[----:B------:R-:W-:Y:S02]  /*1a70*/  UISETP.NE.AND UP0, UPT, UR8, 0x2, UPT ;  /* 0x000000020800788c */ /* 0x000fe4000bf05270 */
[----:B------:R-:W-:-:S07]  /*1a80*/  UISETP.NE.AND UP2, UPT, UR16, 0x1, UPT ;  /* 0x000000011000788c */ /* 0x000fce000bf45270 */
[----:B------:R-:W-:Y:S05]  /*1a90*/  BRA.U UP0, `(.L_x_28) ;  /* 0x0000000100047547 */ /* 0x000fea000b800000 */
[----:B------:R-:W-:Y:S05]  /*1aa0*/  BPT.TRAP 0x1 ;  /* 0x000000040000795c */ /* 0x000fea0000300000 */
.L_x_28:
[----:B------:R-:W-:Y:S04]  /*1ab0*/  BSSY.RECONVERGENT B0, `(.L_x_29) ;  /* 0x0000003000007945 */ /* 0x000fe80003800200 */
[----:B------:R-:W-:Y:S05]  /*1ac0*/  @!P4 BRA `(.L_x_30) ;  /* 0x000000000004c947 */ /* 0x000fea0003800000 */
[----:B------:R-:W-:Y:S05]  /*1ad0*/  BPT.TRAP 0x1 ;  /* 0x000000040000795c */ /* 0x000fea0000300000 */
.L_x_30:
[----:B------:R-:W-:Y:S05]  /*1ae0*/  BSYNC.RECONVERGENT B0 ;  /* 0x0000000000007941 */ /* 0x000fea0003800200 */
.L_x_29:
[----:B------:R-:W-:Y:S02]  /*1af0*/  UIADD3 UR23, UPT, UPT, UR17, 0x1, URZ ;  /* 0x0000000111177890 */ /* 0x000fe4000fffe0ff */
[----:B------:R-:W-:Y:S02]  /*1b00*/  ULEA UR32, UR17, UR6, 0xd ;  /* 0x0000000611207291 */ /* 0x000fe4000f8e68ff */
[----:B------:R-:W-:Y:S02]  /*1b10*/  UISETP.NE.AND UP0, UPT, UR23, 0x8, UPT ;  /* 0x000000081700788c */ /* 0x000fe4000bf05270 */
[----:B------:R-:W-:Y:S02]  /*1b20*/  UIADD3 UR28, UP1, UPT, UR14, 0x80, URZ ;  /* 0x000000800e1c7890 */ /* 0x000fe4000ff3e0ff */
[----:B------:R-:W-:Y:S02]  /*1b30*/  USEL UR9, URZ, 0x1, UP0 ;  /* 0x00000001ff097887 */ /* 0x000fe40008000000 */
[----:B------:R-:W-:-:S02]  /*1b40*/  USEL UR23, UR23, URZ, UP0 ;  /* 0x000000ff17177287 */ /* 0x000fc40008000000 */
[----:B------:R-:W-:Y:S02]  /*1b50*/  UIADD3 UR26, UP0, UPT, UR14, 0x180, URZ ;  /* 0x000001800e1a7890 */ /* 0x000fe4000ff1e0ff */
[----:B------:R-:W-:Y:S01]  /*1b60*/  ULEA UR8, UR23, UR6, 0x3 ;  /* 0x0000000617087291 */ /* 0x000fe2000f8e18ff */
[----:B------:R-:W-:Y:S01]  /*1b70*/  LOP3.LUT R17, R17, UR9, RZ, 0x3c, !PT ;  /* 0x0000000911117c12 */ /* 0x000fe2000f8e3cff */
[----:B------:R-:W-:Y:S02]  /*1b80*/  ULOP3.LUT UR33, UR33, 0xfefffff8, URZ, 0xc0, !UPT ;  /* 0xfefffff821217892 */ /* 0x000fe4000f8ec0ff */
[----:B------:R-:W-:Y:S01]  /*1b90*/  UIADD3.X UR29, UPT, UPT, URZ, UR15, URZ, UP1, !UPT ;  /* 0x0000000fff1d7290 */ /* 0x000fe20008ffe4ff */
[----:B-1----:R-:W-:Y:S01]  /*1ba0*/  SHF.L.U32 R2, R17, 0x1f, RZ ;  /* 0x0000001f11027819 */ /* 0x002fe200000006ff */
[----:B------:R-:W-:Y:S02]  /*1bb0*/  UIADD3 UR32, UPT, UPT, UR32, 0x8400, URZ ;  /* 0x0000840020207890 */ /* 0x000fe4000fffe0ff */
[----:B------:R-:W-:Y:S01]  /*1bc0*/  UIADD3.X UR27, UPT, UPT, URZ, UR15, URZ, UP0, !UPT ;  /* 0x0000000fff1b7290 */ /* 0x000fe200087fe4ff */
[----:B------:R1:W4:Y:S01]  /*1bd0*/  SYNCS.PHASECHK.TRANS64.TRYWAIT P0, [UR8+0x40], R2 ;  /* 0x00004002ff0075a7 */ /* 0x0003220008001108 */
[----:B------:R-:W-:Y:S01]  /*1be0*/  ULEA UR8, UR17, UR6, 0xe ;  /* 0x0000000611087291 */ /* 0x000fe2000f8e70ff */
[----:B------:R-:W-:Y:S01]  /*1bf0*/  UMOV UR18, 0x0 ;  /* 0x0000000000127882 */ /* 0x000fe20000000000 */
[----:B------:R-:W-:-:S02]  /*1c00*/  UMOV UR19, 0x10000000 ;  /* 0x1000000000137882 */ /* 0x000fc40000000000 */
[----:B------:R-:W-:Y:S01]  /*1c10*/  UIADD3 UR8, UPT, UPT, UR8, 0x18400, URZ ;  /* 0x0001840008087890 */ /* 0x000fe2000fffe0ff */
[----:B------:R2:W-:Y:S01]  /*1c20*/  UTMALDG.3D.2CTA [UR32], [UR28], desc[UR18] ;  /* 0x000012201c0075b4 */ /* 0x0005e20008211000 */
[----:B------:R-:W-:Y:S01]  /*1c30*/  UMOV UR10, UR34 ;  /* 0x00000022000a7c82 */ /* 0x000fe20008000000 */
[----:B------:R-:W-:Y:S01]  /*1c40*/  UMOV UR12, UR36 ;  /* 0x00000024000c7c82 */ /* 0x000fe20008000000 */
[----:B------:R-:W-:Y:S01]  /*1c50*/  UMOV UR9, UR33 ;  /* 0x0000002100097c82 */ /* 0x000fe20008000000 */
[----:B------:R-:W-:Y:S01]  /*1c60*/  UMOV UR25, UR13 ;  /* 0x0000000d00197c82 */ /* 0x000fe20008000000 */
[----:B------:R-:W-:-:S03]  /*1c70*/  UMOV UR17, UR23 ;  /* 0x0000001700117c82 */ /* 0x000fc60008000000 */
[----:B------:R1:W-:Y:S01]  /*1c80*/  UTMALDG.3D.2CTA [UR8], [UR26], desc[UR18] ;  /* 0x000012081a0075b4 */ /* 0x0003e20008211000 */
[----:B--2---:R-:W-:Y:S01]  /*1c90*/  UIADD3 UR34, UPT, UPT, UR34, 0x40, URZ ;  /* 0x0000004022227890 */ /* 0x004fe2000fffe0ff */
[----:B------:R-:W-:Y:S11]  /*1ca0*/  BRA.U UP2, `(.L_x_31) ;  /* 0xfffffffd024c7547 */ /* 0x000ff6000b83ffff */
.L_x_25:
[----:B--2-4-:R-:W-:Y:S01]  /*1cb0*/  PLOP3.LUT P0, PT, PT, PT, UP5, 0x80, 0x8 ;  /* 0x000000000008781c */ /* 0x014fe20003f0f058 */
[----:B-1----:R-:W-:Y:S01]  /*1cc0*/  ULEA UR8, UR23, UR6, 0x3 ;  /* 0x0000000617087291 */ /* 0x002fe2000f8e18ff */
[----:B------:R-:W-:Y:S01]  /*1cd0*/  SHF.L.U32 R2, R17, 0x1f, RZ ;  /* 0x0000001f11027819 */ /* 0x000fe200000006ff */
[----:B------:R-:W-:-:S10]  /*1ce0*/  UISETP.GT.AND UP0, UPT, UR7, UR5, UPT ;  /* 0x000000050700728c */ /* 0x000fd4000bf04270 */
[----:B------:R-:W-:Y:S01]  /*1cf0*/  @!P0 SYNCS.ARRIVE.TRANS64.A1T0 RZ, [UR6+0xc8], RZ ;  /* 0x0000c8ffffff89a7 */ /* 0x000fe20008100006 */
[----:B------:R1:W2:Y:S01]  /*1d00*/  SYNCS.PHASECHK.TRANS64.TRYWAIT P0, [UR8+0x40], R2 ;  /* 0x00004002ff0075a7 */ /* 0x0002a20008001108 */
[----:B------:R-:W-:Y:S05]  /*1d10*/  BRA.U !UP0, `(.L_x_32) ;  /* 0x0000000108c07547 */ /* 0x000fea000b800000 */
[----:B------:R-:W-:Y:S01]  /*1d20*/  UIADD3 UR26, UPT, UPT, UR24, UR25, URZ ;  /* 0x00000019181a7290 */ /* 0x000fe2000fffe0ff */
[----:B------:R-:W-:-:S11]  /*1d30*/  UMOV UR27, UR23 ;  /* 0x00000017001b7c82 */ /* 0x000fd60008000000 */
.L_x_38:
[----:B------:R-:W-:Y:S01]  /*1d40*/  ULEA UR17, UR27, UR6, 0x3 ;  /* 0x000000061b117291 */ /* 0x000fe2000f8e18ff */
[----:B--2---:R-:W-:Y:S01]  /*1d50*/  @P5 MOV R3, 0xc000 ;  /* 0x0000c00000035802 */ /* 0x004fe20000000f00 */
[----:B-12---:R-:W-:Y:S10]  /*1d60*/  @P0 BRA `(.L_x_33) ;  /* 0x00000000000c0947 */ /* 0x006ff40003800000 */
[----:B------:R-:W-:-:S04]  /*1d70*/  SHF.L.U32 R4, R17, 0x1f, RZ ;  /* 0x0000001f11047819 */ /* 0x000fc800000006ff */
[----:B------:R-:W2:Y:S02]  /*1d80*/  SYNCS.PHASECHK.TRANS64.TRYWAIT P0, [UR17+0x40], R4 ;  /* 0x00004004ff0075a7 */ /* 0x000ea40008001111 */
[----:B--2---:R-:W-:Y:S05]  /*1d90*/  @!P0 BRA `(.L_x_34) ;  /* 0x0000007c00608947 */ /* 0x004fea0003800000 */
.L_x_33:
[----:B------:R2:W-:Y:S01]  /*1da0*/  @P5 SYNCS.ARRIVE.TRANS64 RZ, [UR17], R3 ;  /* 0x00000003ffff59a7 */ /* 0x0005e20008000011 */
[----:B------:R-:W-:-:S04]  /*1db0*/  ULOP3.LUT UR8, UR22, 0x2, URZ, 0xfc, !UPT ;  /* 0x0000000216087892 */ /* 0x000fc8000f8efcff */
[----:B------:R-:W-:-:S09]  /*1dc0*/  UISETP.NE.AND UP0, UPT, UR8, 0x2, UPT ;  /* 0x000000020800788c */ /* 0x000fd2000bf05270 */
[----:B------:R-:W-:Y:S05]  /*1dd0*/  BRA.U UP0, `(.L_x_35) ;  /* 0x0000000100047547 */ /* 0x000fea000b800000 */
[----:B------:R-:W-:Y:S05]  /*1de0*/  BPT.TRAP 0x1 ;  /* 0x000000040000795c */ /* 0x000fea0000300000 */
.L_x_35:
[----:B------:R-:W-:Y:S04]  /*1df0*/  BSSY.RECONVERGENT B0, `(.L_x_36) ;  /* 0x0000003000007945 */ /* 0x000fe80003800200 */
[----:B------:R-:W-:Y:S05]  /*1e00*/  @!P4 BRA `(.L_x_37) ;  /* 0x000000000004c947 */ /* 0x000fea0003800000 */
[----:B------:R-:W-:Y:S05]  /*1e10*/  BPT.TRAP 0x1 ;  /* 0x000000040000795c */ /* 0x000fea0000300000 */
.L_x_37:
[----:B------:R-:W-:Y:S05]  /*1e20*/  BSYNC.RECONVERGENT B0 ;  /* 0x0000000000007941 */ /* 0x000fea0003800200 */
.L_x_36:
        /* <DEDUP_REMOVED lines=9> */
[----:B------:R-:W-:Y:S02]  /*1ec0*/  USHF.L.U32 UR18, UR25, 0x6, URZ ;  /* 0x0000000619127899 */ /* 0x000fe400080006ff */
[----:B------:R-:W-:Y:S01]  /*1ed0*/  ULOP3.LUT UR17, UR17, 0xfefffff8, URZ, 0xc0, !UPT ;  /* 0xfefffff811117892 */ /* 0x000fe2000f8ec0ff */
[----:B-1----:R-:W-:Y:S01]  /*1ee0*/  SHF.L.U32 R2, R17, 0x1f, RZ ;  /* 0x0000001f11027819 */ /* 0x002fe200000006ff */
[----:B------:R-:W-:Y:S02]  /*1ef0*/  UIADD3 UR16, UPT, UPT, UR16, 0x8400, URZ ;  /* 0x0000840010107890 */ /* 0x000fe4000fffe0ff */
[----:B------:R-:W-:Y:S01]  /*1f00*/  UIADD3.X UR33, UPT, UPT, URZ, UR15, URZ, UP1, !UPT ;  /* 0x0000000fff217290 */ /* 0x000fe20008ffe4ff */
[----:B------:R4:W1:Y:S01]  /*1f10*/  SYNCS.PHASECHK.TRANS64.TRYWAIT P0, [UR8+0x40], R2 ;  /* 0x00004002ff0075a7 */ /* 0x0008620008001108 */
[----:B------:R-:W-:-:S02]  /*1f20*/  ULEA UR8, UR27, UR6, 0xe ;  /* 0x000000061b087291 */ /* 0x000fc4000f8e70ff */
[----:B------:R-:W-:Y:S02]  /*1f30*/  UIADD3.X UR31, UPT, UPT, URZ, UR15, URZ, UP0, !UPT ;  /* 0x0000000fff1f7290 */ /* 0x000fe400087fe4ff */
[----:B------:R-:W-:Y:S01]  /*1f40*/  UIADD3 UR8, UPT, UPT, UR8, 0x18400, URZ ;  /* 0x0001840008087890 */ /* 0x000fe2000fffe0ff */
[----:B------:R-:W-:Y:S01]  /*1f50*/  UMOV UR28, 0x0 ;  /* 0x00000000001c7882 */ /* 0x000fe20000000000 */
[----:B------:R-:W-:Y:S01]  /*1f60*/  UMOV UR29, 0x10000000 ;  /* 0x10000000001d7882 */ /* 0x000fe20000000000 */
[----:B------:R-:W-:Y:S01]  /*1f70*/  UMOV UR19, UR35 ;  /* 0x0000002300137c82 */ /* 0x000fe20008000000 */
[----:B------:R-:W-:Y:S01]  /*1f80*/  UMOV UR20, UR36 ;  /* 0x0000002400147c82 */ /* 0x000fe20008000000 */
[----:B------:R-:W-:Y:S01]  /*1f90*/  UMOV UR12, UR36 ;  /* 0x00000024000c7c82 */ /* 0x000fe20008000000 */
[----:B------:R-:W-:Y:S01]  /*1fa0*/  UMOV UR9, UR17 ;  /* 0x0000001100097c82 */ /* 0x000fe20008000000 */
[----:B------:R-:W-:Y:S01]  /*1fb0*/  UMOV UR10, UR18 ;  /* 0x00000012000a7c82 */ /* 0x000fe20008000000 */
[----:B------:R4:W-:Y:S01]  /*1fc0*/  UTMALDG.3D.2CTA [UR16], [UR32], desc[UR28] ;  /* 0x00001c10200075b4 */ /* 0x0009e20008211000 */
[----:B------:R-:W-:Y:S01]  /*1fd0*/  UIADD3 UR25, UPT, UPT, UR25, 0x1, URZ ;  /* 0x0000000119197890 */ /* 0x000fe2000fffe0ff */
[----:B------:R-:W-:-:S03]  /*1fe0*/  UMOV UR27, UR23 ;  /* 0x00000017001b7c82 */ /* 0x000fc60008000000 */
[----:B------:R-:W-:Y:S01]  /*1ff0*/  UISETP.NE.AND UP0, UPT, UR25, UR26, UPT ;  /* 0x0000001a1900728c */ /* 0x000fe2000bf05270 */
[----:B------:R4:W-:Y:S08]  /*2000*/  UTMALDG.3D.2CTA [UR8], [UR30], desc[UR28] ;  /* 0x00001c081e0075b4 */ /* 0x0009f00008211000 */
[----:B----4-:R-:W-:Y:S05]  /*2010*/  BRA.U UP0, `(.L_x_38) ;  /* 0xfffffffd00487547 */ /* 0x010fea000b83ffff */
.L_x_32:
[C---:B-1----:R-:W-:Y:S01]  /*2020*/  LEA R2, R16.reuse, UR6, 0x3 ;  /* 0x0000000610027c11 */ /* 0x042fe2000f8e18ff */
[----:B------:R-:W-:Y:S01]  /*2030*/  NOP ;  /* 0x0000000000007918 */ /* 0x000fe20000000000 */
[----:B--2---:R-:W-:Y:S02]  /*2040*/  SHF.L.U32 R3, R13, 0x1f, RZ ;  /* 0x0000001f0d037819 */ /* 0x004fe400000006ff */
[----:B------:R-:W-:Y:S02]  /*2050*/  LEA R4, R16, UR6, 0x4 ;  /* 0x0000000610047c11 */ /* 0x000fe4000f8e20ff */
[----:B------:R-:W1:Y:S02]  /*2060*/  SYNCS.PHASECHK.TRANS64.TRYWAIT P0, [R2+URZ+0xd0], R3 ;  /* 0x0000d003020075a7 */ /* 0x000e6400080011ff */
[----:B-1----:R-:W-:Y:S05]  /*2070*/  @!P0 BRA `(.L_x_39) ;  /* 0x0000007800c08947 */ /* 0x002fea0003800000 */
.L_x_157:
[----:B------:R-:W2:Y:S01]  /*2080*/  LDS.128 R4, [R4+0x160] ;  /* 0x0001600004047984 */ /* 0x000ea20000000c00 */
[----:B------:R-:W-:Y:S01]  /*2090*/  ISETP.GE.AND P0, PT, R40, 0x1, PT ;  /* 0x000000012800780c */ /* 0x000fe20003f06270 */
[----:B-1----:R-:W-:Y:S01]  /*20a0*/  VIADD R2, R2, 0xe0 ;  /* 0x000000e002027836 */ /* 0x002fe20000000000 */
[----:B------:R-:W-:Y:S01]  /*20b0*/  @!PT LDS RZ, [RZ] ;  /* 0x00000000fffff984 */ /* 0x000fe20000000800 */
[----:B------:R-:W-:Y:S01]  /*20c0*/  @!PT LDS RZ, [RZ] ;  /* 0x00000000fffff984 */ /* 0x000fe20000000800 */
[----:B------:R-:W-:Y:S01]  /*20d0*/  @!PT LDS RZ, [RZ] ;  /* 0x00000000fffff984 */ /* 0x000fe20000000800 */
[----:B------:R-:W-:Y:S01]  /*20e0*/  @!PT LDS RZ, [RZ] ;  /* 0x00000000fffff984 */ /* 0x000fe20000000800 */
[----:B------:R1:W-:Y:S06]  /*20f0*/  MEMBAR.ALL.CTA ;  /* 0x0000000000007992 */ /* 0x0003ec0000008000 */
[----:B-1----:R-:W1:Y:S01]  /*2100*/  FENCE.VIEW.ASYNC.S ;  /* 0x00000000000073c6 */ /* 0x002e620000000000 */
[----:B------:R-:W-:-:S04]  /*2110*/  PRMT R2, RZ, 0x654, R2 ;  /* 0x00000654ff027816 */ /* 0x000fc80000000002 */
[----:B-1----:R1:W-:Y:S01]  /*2120*/  SYNCS.ARRIVE.TRANS64.RED.A1T0 RZ, [R2+URZ], RZ ;  /* 0x000000ff02ff79a7 */ /* 0x0023e200081004ff */
[----:B--2---:R-:W-:-:S13]  /*2130*/  LOP3.LUT P2, RZ, R6, 0x1, RZ, 0xc0, !PT ;  /* 0x0000000106ff7812 */ /* 0x004fda000784c0ff */
[----:B------:R-:W-:Y:S01]  /*2140*/  @P2 SHF.R.U32.HI R3, RZ, 0x10, R5 ;  /* 0x00000010ff032819 */ /* 0x000fe20000011605 */
[----:B------:R-:W-:Y:S01]  /*2150*/  VOTEU.ANY UP0, P2 ;  /* 0x0000000000ff7886 */ /* 0x000fe20001000100 */
[----:B------:R-:W-:Y:S02]  /*2160*/  @P2 MOV R10, R4 ;  /* 0x00000004000a2202 */ /* 0x000fe40000000f00 */
[----:B------:R-:W-:Y:S02]  /*2170*/  @P2 R2UR.BROADCAST UR8, R3 ;  /* 0x00000000030822ca */ /* 0x000fe400008e0000 */
[----:B------:R-:W-:-:S11]  /*2180*/  @P2 LOP3.LUT R9, R5, 0xffff, RZ, 0xc0, !PT ;  /* 0x0000ffff05092812 */ /* 0x000fd600078ec0ff */
[----:B------:R-:W-:Y:S01]  /*2190*/  @UP0 UMOV UR36, UR8 ;  /* 0x0000000800240c82 */ /* 0x000fe20008000000 */
[----:B-1----:R-:W-:Y:S05]  /*21a0*/  @!P0 BRA `(.L_x_40) ;  /* 0x0000000000b88947 */ /* 0x002fea0003800000 */
[----:B------:R-:W3:Y:S01]  /*21b0*/  LDC.64 R4, c[0x0][0xb18] ;  /* 0x0002c600ff047b82 */ /* 0x000ee20000000a00 */
[----:B------:R-:W-:-:S07]  /*21c0*/  ISETP.NE.AND P3, PT, R40, 0x1, PT ;  /* 0x000000012800780c */ /* 0x000fce0003f65270 */
[----:B------:R-:W1:Y:S08]  /*21d0*/  LDC.64 R6, c[0x0][0xb10] ;  /* 0x0002c400ff067b82 */ /* 0x000e700000000a00 */
[----:B------:R-:W2:Y:S08]  /*21e0*/  LDC R14, c[0x0][0xb20] ;  /* 0x0002c800ff0e7b82 */ /* 0x000eb00000000800 */
[----:B------:R-:W4:Y:S01]  /*21f0*/  LDC R15, c[0x0][0xb0c] ;  /* 0x0002c300ff0f7b82 */ /* 0x000f220000000800 */
[----:B---3--:R-:W-:Y:S01]  /*2200*/  IMAD.HI.U32 R21, R0, R5, RZ ;  /* 0x0000000500157227 */ /* 0x008fe200078e00ff */
[----:B------:R-:W-:-:S03]  /*2210*/  ISETP.NE.AND P0, PT, R4, 0x1, PT ;  /* 0x000000010400780c */ /* 0x000fc60003f05270 */
[----:B------:R-:W-:-:S03]  /*2220*/  IMAD.HI.U32 R5, R9, R5, RZ ;  /* 0x0000000509057227 */ /* 0x000fc600078e00ff */
[----:B------:R-:W3:Y:S01]  /*2230*/  LDC.64 R2, c[0x0][0xb28] ;  /* 0x0002ca00ff027b82 */ /* 0x000ee20000000a00 */
[----:B-1----:R-:W-:-:S04]  /*2240*/  IMAD.HI.U32 R22, R8, R6, RZ ;  /* 0x0000000608167227 */ /* 0x002fc800078e00ff */
[----:B------:R-:W-:Y:S01]  /*2250*/  IMAD.HI.U32 R23, R10, R6, RZ ;  /* 0x000000060a177227 */ /* 0x000fe200078e00ff */
[----:B------:R-:W-:Y:S02]  /*2260*/  SHF.R.U32.HI R22, RZ, R7, R22 ;  /* 0x00000007ff167219 */ /* 0x000fe40000011616 */
[-C--:B--2---:R-:W-:Y:S02]  /*2270*/  SHF.R.U32.HI R21, RZ, R14.reuse, R21 ;  /* 0x0000000eff157219 */ /* 0x084fe40000011615 */
[----:B------:R-:W-:Y:S02]  /*2280*/  SHF.R.U32.HI R5, RZ, R14, R5 ;  /* 0x0000000eff057219 */ /* 0x000fe40000011605 */
[----:B------:R-:W-:Y:S02]  /*2290*/  SEL R21, R0, R21, !P0 ;  /* 0x0000001500157207 */ /* 0x000fe40004000000 */
[----:B------:R-:W-:Y:S02]  /*22a0*/  SHF.R.U32.HI R23, RZ, R7, R23 ;  /* 0x00000007ff177219 */ /* 0x000fe40000011617 */
[----:B----4-:R-:W-:-:S02]  /*22b0*/  ISETP.NE.AND P1, PT, R15, 0x1, PT ;  /* 0x000000010f00780c */ /* 0x010fc40003f25270 */
[----:B------:R-:W-:Y:S02]  /*22c0*/  SEL R5, R9, R5, !P0 ;  /* 0x0000000509057207 */ /* 0x000fe40004000000 */
[----:B------:R-:W-:Y:S02]  /*22d0*/  SEL R22, R8, R22, !P1 ;  /* 0x0000001608167207 */ /* 0x000fe40004800000 */
[----:B------:R-:W-:Y:S01]  /*22e0*/  SEL R23, R10, R23, !P1 ;  /* 0x000000170a177207 */ /* 0x000fe20004800000 */
[----:B---3--:R-:W-:-:S04]  /*22f0*/  IMAD.HI.U32 R20, R21, R2, RZ ;  /* 0x0000000215147227 */ /* 0x008fc800078e00ff */
        /* <DEDUP_REMOVED lines=10> */
[----:B------:R-:W-:-:S04]  /*23a0*/  @!P0 IMAD.HI.U32 R7, R23, R2, RZ ;  /* 0x0000000217078227 */ /* 0x000fc800078e00ff */
[----:B------:R-:W-:Y:S01]  /*23b0*/  IMAD.MOV R2, RZ, RZ, -R6 ;  /* 0x000000ffff027224 */ /* 0x000fe200078e0a06 */
[----:B------:R-:W-:Y:S02]  /*23c0*/  @!P0 SHF.R.U32.HI R3, RZ, R3, R7 ;  /* 0x00000003ff038219 */ /* 0x000fe40000011607 */
[----:B------:R-:W-:Y:S01]  /*23d0*/  IADD3 R7, PT, PT, -R5, RZ, RZ ;  /* 0x000000ff05077210 */ /* 0x000fe20007ffe1ff */
[----:B------:R-:W-:Y:S01]  /*23e0*/  IMAD R2, R40, R2, R5 ;  /* 0x0000000228027224 */ /* 0x000fe200078e0205 */
        /* <DEDUP_REMOVED lines=10> */
.L_x_40:
[----:B------:R-:W1:Y:S02]  /*2490*/  LDCU UR8, c[0x0][0xb30] ;  /* 0x00016600ff0877ac */ /* 0x000e640008000800 */
[----:B-1----:R-:W-:-:S09]  /*24a0*/  UISETP.NE.AND UP0, UPT, UR8, 0x1, UPT ;  /* 0x000000010800788c */ /* 0x002fd2000bf05270 */
[----:B------:R-:W-:Y:S05]  /*24b0*/  BRA.U UP0, `(.L_x_41) ;  /* 0x0000000100407547 */ /* 0x000fea000b800000 */
[----:B------:R-:W1:Y:S08]  /*24c0*/  LDC.64 R4, c[0x0][0xb10] ;  /* 0x0002c400ff047b82 */ /* 0x000e700000000a00 */
[----:B------:R-:W2:Y:S08]  /*24d0*/  LDC.64 R2, c[0x0][0xb18] ;  /* 0x0002c600ff027b82 */ /* 0x000eb00000000a00 */
[----:B------:R-:W4:Y:S08]  /*24e0*/  LDC R6, c[0x0][0xb20] ;  /* 0x0002c800ff067b82 */ /* 0x000f300000000800 */
[----:B------:R-:W3:Y:S01]  /*24f0*/  LDC R7, c[0x0][0xb0c] ;  /* 0x0002c300ff077b82 */ /* 0x000ee20000000800 */
[----:B-1----:R-:W-:-:S05]  /*2500*/  IMAD.HI.U32 R4, R10, R4, RZ ;  /* 0x000000040a047227 */ /* 0x002fca00078e00ff */
[----:B------:R-:W-:Y:S01]  /*2510*/  SHF.R.U32.HI R4, RZ, R5, R4 ;  /* 0x00000005ff047219 */ /* 0x000fe20000011604 */
[----:B--2---:R-:W-:Y:S01]  /*2520*/  IMAD.HI.U32 R3, R9, R3, RZ ;  /* 0x0000000309037227 */ /* 0x004fe200078e00ff */
[----:B------:R-:W-:-:S04]  /*2530*/  ISETP.NE.AND P0, PT, R2, 0x1, PT ;  /* 0x000000010200780c */ /* 0x000fc80003f05270 */
[----:B----4-:R-:W-:-:S04]  /*2540*/  SHF.R.U32.HI R3, RZ, R6, R3 ;  /* 0x00000006ff037219 */ /* 0x010fc80000011603 */
[----:B------:R-:W-:Y:S02]  /*2550*/  SEL R3, R9, R3, !P0 ;  /* 0x0000000309037207 */ /* 0x000fe40004000000 */
[----:B---3--:R-:W-:-:S04]  /*2560*/  ISETP.NE.AND P1, PT, R7, 0x1, PT ;  /* 0x000000010700780c */ /* 0x008fc80003f25270 */
[----:B------:R-:W-:-:S05]  /*2570*/  SEL R4, R10, R4, !P1 ;  /* 0x000000040a047207 */ /* 0x000fca0004800000 */
[----:B------:R-:W-:Y:S02]  /*2580*/  IMAD.IADD R5, R3, 0x1, -R4 ;  /* 0x0000000103057824 */ /* 0x000fe400078e0a04 */
[----:B------:R-:W-:Y:S02]  /*2590*/  IMAD.IADD R3, R4, 0x1, -R3 ;  /* 0x0000000104037824 */ /* 0x000fe400078e0a03 */
[----:B------:R-:W-:Y:S02]  /*25a0*/  IMAD R10, R5, R7, R10 ;  /* 0x00000007050a7224 */ /* 0x000fe400078e020a */
[----:B------:R-:W-:-:S07]  /*25b0*/  IMAD R9, R3, R2, R9 ;  /* 0x0000000203097224 */ /* 0x000fce00078e0209 */
.L_x_41:
[----:B------:R-:W-:Y:S01]  /*25c0*/  VIADD R16, R16, 0x1 ;  /* 0x0000000110107836 */ /* 0x000fe20000000000 */
[----:B------:R-:W-:Y:S01]  /*25d0*/  UPLOP3.LUT UP5, UPT, UPT, UPT, UPT, 0x80, 0x8 ;  /* 0x000000000008789c */ /* 0x000fe20003faf070 */
[----:B------:R-:W-:Y:S02]  /*25e0*/  IMAD.IADD R14, R10, 0x1, R95 ;  /* 0x000000010a0e7824 */ /* 0x000fe400078e025f */
[----:B------:R-:W-:Y:S01]  /*25f0*/  IMAD.IADD R15, R9, 0x1, R94 ;  /* 0x00000001090f7824 */ /* 0x000fe200078e025e */
[----:B------:R-:W-:-:S04]  /*2600*/  ISETP.NE.AND P0, PT, R16, 0x2, PT ;  /* 0x000000021000780c */ /* 0x000fc80003f05270 */
[----:B------:R-:W-:Y:S02]  /*2610*/  SEL R2, RZ, 0x1, P0 ;  /* 0x00000001ff027807 */ /* 0x000fe40000000000 */
[----:B------:R-:W-:Y:S02]  /*2620*/  SEL R16, R16, RZ, P0 ;  /* 0x000000ff10107207 */ /* 0x000fe40000000000 */
[----:B------:R-:W-:Y:S01]  /*2630*/  LOP3.LUT R13, R13, R2, RZ, 0x3c, !PT ;  /* 0x000000020d0d7212 */ /* 0x000fe200078e3cff */
[----:B------:R-:W-:Y:S06]  /*2640*/  @P2 BRA `(.L_x_42) ;  /* 0xfffffff000542947 */ /* 0x000fec000383ffff */
[----:B------:R-:W-:Y:S01]  /*2650*/  UIADD3 UR6, UPT, UPT, UR6, 0x40, URZ ;  /* 0x0000004006067890 */ /* 0x000fe2000fffe0ff */
[----:B------:R-:W-:-:S03]  /*2660*/  SHF.L.U32 R2, R17, 0x1f, RZ ;  /* 0x0000001f11027819 */ /* 0x000fc600000006ff */
[----:B------:R-:W-:-:S09]  /*2670*/  ULEA UR4, UR23, UR6, 0x3 ;  /* 0x0000000617047291 */ /* 0x000fd2000f8e18ff */
[----:B------:R-:W1:Y:S02]  /*2680*/  SYNCS.PHASECHK.TRANS64.TRYWAIT P0, [UR4], R2 ;  /* 0x00000002ff0075a7 */ /* 0x000e640008001104 */
[----:B-1----:R-:W-:Y:S05]  /*2690*/  @!P0 BRA `(.L_x_43) ;  /* 0x00000074004c8947 */ /* 0x002fea0003800000 */
.L_x_159:
[----:B------:R-:W-:-:S04]  /*26a0*/  UIADD3 UR5, UPT, UPT, UR23, 0x1, URZ ;  /* 0x0000000117057890 */ /* 0x000fc8000fffe0ff */
[----:B------:R-:W-:-:S04]  /*26b0*/  UISETP.NE.AND UP0, UPT, UR5, 0x8, UPT ;  /* 0x000000080500788c */ /* 0x000fc8000bf05270 */
[----:B------:R-:W-:Y:S02]  /*26c0*/  USEL UR7, URZ, 0x1, UP0 ;  /* 0x00000001ff077887 */ /* 0x000fe40008000000 */
[----:B------:R-:W-:-:S04]  /*26d0*/  USEL UR5, UR5, URZ, UP0 ;  /* 0x000000ff05057287 */ /* 0x000fc80008000000 */
[----:B------:R-:W-:Y:S01]  /*26e0*/  ULEA UR4, UR5, UR6, 0x3 ;  /* 0x0000000605047291 */ /* 0x000fe2000f8e18ff */
[----:B-1----:R-:W-:-:S04]  /*26f0*/  LOP3.LUT R2, R17, UR7, RZ, 0x3c, !PT ;  /* 0x0000000711027c12 */ /* 0x002fc8000f8e3cff */
[----:B------:R-:W-:-:S04]  /*2700*/  SHF.L.U32 R3, R2, 0x1f, RZ ;  /* 0x0000001f02037819 */ /* 0x000fc800000006ff */
[----:B------:R-:W1:Y:S02]  /*2710*/  SYNCS.PHASECHK.TRANS64.TRYWAIT P0, [UR4], R3 ;  /* 0x00000003ff0075a7 */ /* 0x000e640008001104 */
[----:B-1----:R-:W-:Y:S05]  /*2720*/  @!P0 BRA `(.L_x_44) ;  /* 0x0000007400408947 */ /* 0x002fea0003800000 */
.L_x_161:
[----:B------:R-:W-:-:S04]  /*2730*/  UIADD3 UR5, UPT, UPT, UR5, 0x1, URZ ;  /* 0x0000000105057890 */ /* 0x000fc8000fffe0ff */
[----:B------:R-:W-:-:S04]  /*2740*/  UISETP.NE.AND UP0, UPT, UR5, 0x8, UPT ;  /* 0x000000080500788c */ /* 0x000fc8000bf05270 */
[----:B------:R-:W-:Y:S02]  /*2750*/  USEL UR7, URZ, 0x1, UP0 ;  /* 0x00000001ff077887 */ /* 0x000fe40008000000 */
[----:B------:R-:W-:-:S04]  /*2760*/  USEL UR5, UR5, URZ, UP0 ;  /* 0x000000ff05057287 */ /* 0x000fc80008000000 */
[----:B------:R-:W-:Y:S01]  /*2770*/  ULEA UR4, UR5, UR6, 0x3 ;  /* 0x0000000605047291 */ /* 0x000fe2000f8e18ff */
[----:B------:R-:W-:-:S04]  /*2780*/  LOP3.LUT R2, R2, UR7, RZ, 0x3c, !PT ;  /* 0x0000000702027c12 */ /* 0x000fc8000f8e3cff */
[----:B-1----:R-:W-:-:S04]  /*2790*/  SHF.L.U32 R3, R2, 0x1f, RZ ;  /* 0x0000001f02037819 */ /* 0x002fc800000006ff */
[----:B------:R-:W1:Y:S02]  /*27a0*/  SYNCS.PHASECHK.TRANS64.TRYWAIT P0, [UR4], R3 ;  /* 0x00000003ff0075a7 */ /* 0x000e640008001104 */
[----:B-1----:R-:W-:Y:S05]  /*27b0*/  @!P0 BRA `(.L_x_45) ;  /* 0x0000007400348947 */ /* 0x002fea0003800000 */
.L_x_163:
        /* <DEDUP_REMOVED lines=9> */
.L_x_165:
        /* <DEDUP_REMOVED lines=9> */
.L_x_167:
        /* <DEDUP_REMOVED lines=9> */
.L_x_169:
        /* <DEDUP_REMOVED lines=9> */
.L_x_171:
[----:B------:R-:W-:-:S04]  /*2a00*/  UIADD3 UR5, UPT, UPT, UR5, 0x1, URZ ;  /* 0x0000000105057890 */ /* 0x000fc8000fffe0ff */
[----:B------:R-:W-:-:S04]  /*2a10*/  UISETP.NE.AND UP0, UPT, UR5, 0x8, UPT ;  /* 0x000000080500788c */ /* 0x000fc8000bf05270 */
[----:B------:R-:W-:Y:S02]  /*2a20*/  USEL UR4, URZ, 0x1, UP0 ;  /* 0x00000001ff047887 */ /* 0x000fe40008000000 */
[----:B------:R-:W-:-:S04]  /*2a30*/  USEL UR5, UR5, URZ, UP0 ;  /* 0x000000ff05057287 */ /* 0x000fc80008000000 */
[----:B------:R-:W-:Y:S01]  /*2a40*/  ULEA UR5, UR5, UR6, 0x3 ;  /* 0x0000000605057291 */ /* 0x000fe2000f8e18ff */
[----:B------:R-:W-:-:S04]  /*2a50*/  LOP3.LUT R2, R2, UR4, RZ, 0x3c, !PT ;  /* 0x0000000402027c12 */ /* 0x000fc8000f8e3cff */
[----:B------:R-:W-:Y:S01]  /*2a60*/  SHF.L.U32 R2, R2, 0x1f, RZ ;  /* 0x0000001f02027819 */ /* 0x000fe200000006ff */
[----:B-1-3--:R-:W-:-:S07]  /*2a70*/  IMAD.U32 R0, RZ, RZ, UR5 ;  /* 0x00000005ff007e24 */ /* 0x00afce000f8e00ff */
.L_x_50:
[----:B-1----:R1:W2:Y:S02]  /*2a80*/  SYNCS.PHASECHK.TRANS64.TRYWAIT P0, [R0+URZ], R2 ;  /* 0x00000002000075a7 */ /* 0x0022a400080011ff */
[----:B--2---:R-:W-:Y:S05]  /*2a90*/  @!P0 NANOSLEEP.SYNCS 0x989680 ;  /* 0x009896800000895d */ /* 0x004fea0003900000 */
[----:B------:R-:W2:Y:S02]  /*2aa0*/  @!P0 SYNCS.PHASECHK.TRANS64 P0, [R0+URZ], R2 ;  /* 0x00000002000085a7 */ /* 0x000ea400080010ff */
[----:B--2---:R-:W-:Y:S05]  /*2ab0*/  @P0 EXIT ;  /* 0x000000000000094d */ /* 0x004fea0003800000 */
[----:B------:R-:W-:Y:S05]  /*2ac0*/  BRA `(.L_x_50) ;  /* 0xfffffffc00ec7947 */ /* 0x000fea000383ffff */
.L_x_22:
[----:B------:R-:W-:-:S04]  /*2ad0*/  UISETP.NE.AND UP1, UPT, UR37, URZ, UPT ;  /* 0x000000ff2500728c */ /* 0x000fc8000bf25270 */
[----:B------:R-:W-:-:S09]  /*2ae0*/  UISETP.NE.OR UP1, UPT, UR10, 0x1, UP1 ;  /* 0x000000010a00788c */ /* 0x000fd20008f25670 */
[----:B------:R-:W-:Y:S05]  /*2af0*/  BRA.U UP1, `(.L_x_51) ;  /* 0x00000005014c7547 */ /* 0x000fea000b800000 */
[----:B------:R-:W-:Y:S01]  /*2b00*/  HFMA2 R11, -RZ, RZ, 0, 0 ;  /* 0x00000000ff0b7431 */ /* 0x000fe200000001ff */
[----:B------:R-:W-:Y:S01]  /*2b10*/  ISETP.GE.U32.AND P2, PT, R10, 0x2, PT ;  /* 0x000000020a00780c */ /* 0x000fe20003f46070 */
[----:B------:R-:W-:Y:S01]  /*2b20*/  IMAD.MOV.U32 R12, RZ, RZ, 0x1 ;  /* 0x00000001ff0c7424 */ /* 0x000fe200078e00ff */
[----:B------:R-:W-:Y:S01]  /*2b30*/  CS2R R8, SRZ ;  /* 0x0000000000087805 */ /* 0x000fe2000001ff00 */
[----:B------:R-:W-:Y:S01]  /*2b40*/  IMAD.MOV.U32 R3, RZ, RZ, RZ ;  /* 0x000000ffff037224 */ /* 0x000fe200078e00ff */
[----:B------:R-:W-:Y:S01]  /*2b50*/  UMOV UR4, 0x400 ;  /* 0x0000040000047882 */ /* 0x000fe20000000000 */
[----:B------:R-:W-:Y:S01]  /*2b60*/  UMOV UR6, URZ ;  /* 0x000000ff00067c82 */ /* 0x000fe20008000000 */
[----:B------:R-:W-:-:S12]  /*2b70*/  ULEA UR37, UR37, UR4, 0x18 ;  /* 0x0000000425257291 */ /* 0x000fd8000f8ec0ff */
.L_x_55:
[----:B------:R-:W-:Y:S02]  /*2b80*/  LEA R0, R3, UR37, 0x3 ;  /* 0x0000002503007c11 */ /* 0x000fe4000f8e18ff */
[----:B------:R-:W-:-:S03]  /*2b90*/  SHF.L.U32 R4, R8, 0x1f, RZ ;  /* 0x0000001f08047819 */ /* 0x000fc600000006ff */
[----:B------:R-:W-:Y:S01]  /*2ba0*/  VIADD R5, R0, 0x140 ;  /* 0x0000014000057836 */ /* 0x000fe20000000000 */
[----:B------:R-:W1:Y:S02]  /*2bb0*/  SYNCS.PHASECHK.TRANS64.TRYWAIT P0, [R0+URZ+0x130], R4 ;  /* 0x00013004000075a7 */ /* 0x000e6400080011ff */
[----:B-1----:R-:W-:Y:S05]  /*2bc0*/  @!P0 BRA `(.L_x_52) ;  /* 0x0000007000a88947 */ /* 0x002fea0003800000 */
.L_x_172:
[----:B------:R-:W-:Y:S01]  /*2bd0*/  ULEA UR5, UR6, UR37, 0x3 ;  /* 0x0000002506057291 */ /* 0x000fe2000f8e18ff */
[----:B-1----:R-:W-:Y:S01]  /*2be0*/  PRMT R0, RZ, 0x654, R5 ;  /* 0x00000654ff007816 */ /* 0x002fe20000000005 */
[----:B------:R-:W-:Y:S01]  /*2bf0*/  @!P2 IMAD.MOV.U32 R4, RZ, RZ, 0x10 ;  /* 0x00000010ff04a424 */ /* 0x000fe200078e00ff */
[----:B------:R-:W-:Y:S01]  /*2c00*/  SHF.L.U32 R5, R12, 0x1f, RZ ;  /* 0x0000001f0c057819 */ /* 0x000fe200000006ff */
[----:B------:R-:W-:Y:S01]  /*2c10*/  UIADD3 UR4, UPT, UPT, UR5, 0xd0, URZ ;  /* 0x000000d005047890 */ /* 0x000fe2000fffe0ff */
[----:B------:R1:W-:Y:S05]  /*2c20*/  SYNCS.ARRIVE.TRANS64.RED.A1T0 RZ, [R0+URZ], RZ ;  /* 0x000000ff00ff79a7 */ /* 0x0003ea00081004ff */
[----:B------:R-:W-:Y:S01]  /*2c30*/  IMAD.U32 R6, RZ, RZ, UR4 ;  /* 0x00000004ff067e24 */ /* 0x000fe2000f8e00ff */
[----:B------:R-:W2:Y:S04]  /*2c40*/  SYNCS.PHASECHK.TRANS64.TRYWAIT P0, [UR5+0xe0], R5 ;  /* 0x0000e005ff0075a7 */ /* 0x000ea80008001105 */
[----:B------:R-:W-:Y:S01]  /*2c50*/  PRMT R6, R10, 0x654, R6 ;  /* 0x000006540a067816 */ /* 0x000fe20000000006 */
[----:B-12---:R-:W-:Y:S06]  /*2c60*/  @!P0 BRA `(.L_x_53) ;  /* 0x0000007000948947 */ /* 0x006fec0003800000 */
.L_x_174:
[----:B------:R-:W-:Y:S01]  /*2c70*/  ULEA UR4, UR6, UR37, 0x4 ;  /* 0x0000002506047291 */ /* 0x000fe2000f8e20ff */
[----:B------:R-:W-:Y:S01]  /*2c80*/  SEL R2, R6, R2, !P2 ;  /* 0x0000000206027207 */ /* 0x000fe20005000000 */
[----:B------:R-:W-:Y:S01]  /*2c90*/  UIADD3 UR5, UPT, UPT, UR5, 0xd0, URZ ;  /* 0x000000d005057890 */ /* 0x000fe2000fffe0ff */
[----:B-1----:R-:W-:Y:S01]  /*2ca0*/  LEA R0, R11, UR37, 0x3 ;  /* 0x000000250b007c11 */ /* 0x002fe2000f8e18ff */
[----:B------:R-:W-:Y:S01]  /*2cb0*/  UIADD3 UR4, UPT, UPT, UR4, 0x160, URZ ;  /* 0x0000016004047890 */ /* 0x000fe2000fffe0ff */
[----:B------:R1:W-:Y:S01]  /*2cc0*/  @!P2 SYNCS.ARRIVE.TRANS64.RED RZ, [R2+URZ], R4 ;  /* 0x0000000402ffa9a7 */ /* 0x0003e200080004ff */
[----:B------:R-:W-:Y:S01]  /*2cd0*/  UIADD3 UR6, UPT, UPT, UR6, 0x1, URZ ;  /* 0x0000000106067890 */ /* 0x000fe2000fffe0ff */
[----:B------:R-:W-:-:S03]  /*2ce0*/  VIADD R3, R3, 0x1 ;  /* 0x0000000103037836 */ /* 0x000fc60000000000 */
[----:B------:R-:W-:Y:S02]  /*2cf0*/  UISETP.NE.AND UP0, UPT, UR6, 0x2, UPT ;  /* 0x000000020600788c */ /* 0x000fe4000bf05270 */
[----:B------:R-:W-:Y:S01]  /*2d00*/  ISETP.NE.AND P0, PT, R3, 0x2, PT ;  /* 0x000000020300780c */ /* 0x000fe20003f05270 */
[----:B------:R-:W-:Y:S06]  /*2d10*/  UGETNEXTWORKID.BROADCAST [UR4], [UR5] ;  /* 0x00000000040073ca */ /* 0x000fec0008000100 */
[----:B------:R-:W-:Y:S02]  /*2d20*/  USEL UR4, URZ, 0x1, UP0 ;  /* 0x00000001ff047887 */ /* 0x000fe40008000000 */
[----:B------:R-:W-:-:S04]  /*2d30*/  USEL UR6, UR6, URZ, UP0 ;  /* 0x000000ff06067287 */ /* 0x000fc80008000000 */
[----:B------:R-:W-:Y:S02]  /*2d40*/  LOP3.LUT R12, R12, UR4, RZ, 0x3c, !PT ;  /* 0x000000040c0c7c12 */ /* 0x000fe4000f8e3cff */
[----:B-1----:R-:W-:-:S04]  /*2d50*/  SHF.L.U32 R4, R9, 0x1f, RZ ;  /* 0x0000001f09047819 */ /* 0x002fc800000006ff */
[----:B------:R-:W1:Y:S02]  /*2d60*/  SYNCS.PHASECHK.TRANS64.TRYWAIT P1, [R0+URZ+0xd0], R4 ;  /* 0x0000d004000075a7 */ /* 0x000e6400080211ff */
[----:B-1----:R-:W-:Y:S05]  /*2d70*/  @!P1 BRA `(.L_x_54) ;  /* 0x0000007000689947 */ /* 0x002fea0003800000 */
.L_x_175:
[----:B-1----:R-:W-:Y:S01]  /*2d80*/  LEA R4, R11, UR37, 0x4 ;  /* 0x000000250b047c11 */ /* 0x002fe2000f8e20ff */
[----:B------:R-:W-:Y:S01]  /*2d90*/  VIADD R0, R0, 0xe0 ;  /* 0x000000e000007836 */ /* 0x000fe20000000000 */
[----:B------:R-:W-:Y:S01]  /*2da0*/  SEL R3, R3, RZ, P0 ;  /* 0x000000ff03037207 */ /* 0x000fe20000000000 */
[----:B------:R-:W-:-:S03]  /*2db0*/  VIADD R11, R11, 0x1 ;  /* 0x000000010b0b7836 */ /* 0x000fc60000000000 */
[----:B------:R-:W1:Y:S01]  /*2dc0*/  LDS.128 R4, [R4+0x160] ;  /* 0x0001600004047984 */ /* 0x000e620000000c00 */
[----:B------:R-:W-:Y:S02]  /*2dd0*/  PRMT R0, RZ, 0x654, R0 ;  /* 0x00000654ff007816 */ /* 0x000fe40000000000 */
[C---:B------:R-:W-:Y:S01]  /*2de0*/  ISETP.NE.AND P1, PT, R11.reuse, 0x2, PT ;  /* 0x000000020b00780c */ /* 0x040fe20003f25270 */
[----:B------:R-:W-:Y:S01]  /*2df0*/  @!PT LDS RZ, [RZ] ;  /* 0x00000000fffff984 */ /* 0x000fe20000000800 */
[----:B------:R-:W-:Y:S01]  /*2e00*/  @!PT LDS RZ, [RZ] ;  /* 0x00000000fffff984 */ /* 0x000fe20000000800 */
[----:B------:R-:W-:Y:S01]  /*2e10*/  @!PT LDS RZ, [RZ] ;  /* 0x00000000fffff984 */ /* 0x000fe20000000800 */
[----:B------:R-:W-:Y:S01]  /*2e20*/  @!PT LDS RZ, [RZ] ;  /* 0x00000000fffff984 */ /* 0x000fe20000000800 */
[----:B------:R2:W-:Y:S06]  /*2e30*/  MEMBAR.ALL.CTA ;  /* 0x0000000000007992 */ /* 0x0005ec0000008000 */
[----:B--2---:R-:W2:Y:S01]  /*2e40*/  FENCE.VIEW.ASYNC.S ;  /* 0x00000000000073c6 */ /* 0x004ea20000000000 */
[----:B------:R-:W-:Y:S01]  /*2e50*/  SEL R11, R11, RZ, P1 ;  /* 0x000000ff0b0b7207 */ /* 0x000fe20000800000 */
[----:B--2---:R2:W-:Y:S01]  /*2e60*/  SYNCS.ARRIVE.TRANS64.RED.A1T0 RZ, [R0+URZ], RZ ;  /* 0x000000ff00ff79a7 */ /* 0x0045e200081004ff */
[----:B-1----:R-:W-:-:S02]  /*2e70*/  LOP3.LUT P3, RZ, R6, 0x1, RZ, 0xc0, !PT ;  /* 0x0000000106ff7812 */ /* 0x002fc4000786c0ff */
[----:B------:R-:W-:-:S04]  /*2e80*/  SEL R4, RZ, 0x1, P1 ;  /* 0x00000001ff047807 */ /* 0x000fc80000800000 */
[----:B------:R-:W-:Y:S02]  /*2e90*/  LOP3.LUT R9, R9, R4, RZ, 0x3c, !PT ;  /* 0x0000000409097212 */ /* 0x000fe400078e3cff */
[----:B--2---:R-:W-:-:S04]  /*2ea0*/  SEL R0, RZ, 0x1, P0 ;  /* 0x00000001ff007807 */ /* 0x004fc80000000000 */
[----:B------:R-:W-:Y:S01]  /*2eb0*/  LOP3.LUT R8, R8, R0, RZ, 0x3c, !PT ;  /* 0x0000000008087212 */ /* 0x000fe200078e3cff */
[----:B------:R-:W-:Y:S06]  /*2ec0*/  @P3 BRA `(.L_x_55) ;  /* 0xfffffffc002c3947 */ /* 0x000fec000383ffff */
[----:B------:R-:W-:Y:S01]  /*2ed0*/  ULEA UR5, UR6, UR37, 0x3 ;  /* 0x0000002506057291 */ /* 0x000fe2000f8e18ff */
[----:B------:R-:W-:-:S08]  /*2ee0*/  SHF.L.U32 R2, R12, 0x1f, RZ ;  /* 0x0000001f0c027819 */ /* 0x000fd000000006ff */
[----:B------:R-:W1:Y:S02]  /*2ef0*/  SYNCS.PHASECHK.TRANS64 P0, [UR5+0xe0], R2 ;  /* 0x0000e002ff0075a7 */ /* 0x000e640008001005 */
[----:B-1----:R-:W-:Y:S05]  /*2f00*/  @P0 BRA `(.L_x_56) ;  /* 0x0000000000080947 */ /* 0x002fea0003800000 */
[----:B------:R-:W1:Y:S02]  /*2f10*/  SYNCS.PHASECHK.TRANS64.TRYWAIT P0, [UR5+0xe0], R2 ;  /* 0x0000e002ff0075a7 */ /* 0x000e640008001105 */
[----:B-1----:R-:W-:Y:S05]  /*2f20*/  @!P0 BRA `(.L_x_57) ;  /* 0x0000007000108947 */ /* 0x002fea0003800000 */
.L_x_56:
[----:B------:R-:W-:-:S04]  /*2f30*/  UIADD3 UR4, UPT, UPT, UR6, 0x1, URZ ;  /* 0x0000000106047890 */ /* 0x000fc8000fffe0ff */
[----:B------:R-:W-:-:S04]  /*2f40*/  UISETP.NE.AND UP0, UPT, UR4, 0x2, UPT ;  /* 0x000000020400788c */ /* 0x000fc8000bf05270 */
[----:B------:R-:W-:Y:S02]  /*2f50*/  USEL UR7, URZ, 0x1, UP0 ;  /* 0x00000001ff077887 */ /* 0x000fe40008000000 */
[----:B------:R-:W-:-:S04]  /*2f60*/  USEL UR4, UR4, URZ, UP0 ;  /* 0x000000ff04047287 */ /* 0x000fc80008000000 */
[----:B------:R-:W-:Y:S01]  /*2f70*/  ULEA UR4, UR4, UR37, 0x3 ;  /* 0x0000002504047291 */ /* 0x000fe2000f8e18ff */
[----:B-1----:R-:W-:-:S04]  /*2f80*/  LOP3.LUT R2, R12, UR7, RZ, 0x3c, !PT ;  /* 0x000000070c027c12 */ /* 0x002fc8000f8e3cff */
[----:B------:R-:W-:-:S04]  /*2f90*/  SHF.L.U32 R0, R2, 0x1f, RZ ;  /* 0x0000001f02007819 */ /* 0x000fc800000006ff */
[----:B------:R-:W1:Y:S02]  /*2fa0*/  SYNCS.PHASECHK.TRANS64 P0, [UR4+0xe0], R0 ;  /* 0x0000e000ff0075a7 */ /* 0x000e640008001004 */
[----:B-1----:R-:W-:Y:S05]  /*2fb0*/  @P0 EXIT ;  /* 0x000000000000094d */ /* 0x002fea0003800000 */
[----:B------:R-:W-:Y:S02]  /*2fc0*/  SHF.L.U32 R2, R2, 0x1f, RZ ;  /* 0x0000001f02027819 */ /* 0x000fe400000006ff */
[----:B------:R-:W-:-:S07]  /*2fd0*/  MOV R0, UR4 ;  /* 0x0000000400007c02 */ /* 0x000fce0008000f00 */
.L_x_58:
[----:B-1----:R1:W2:Y:S02]  /*2fe0*/  SYNCS.PHASECHK.TRANS64.TRYWAIT P0, [R0+URZ+0xe0], R2 ;  /* 0x0000e002000075a7 */ /* 0x0022a400080011ff */
[----:B--2---:R-:W-:Y:S05]  /*2ff0*/  @!P0 NANOSLEEP.SYNCS 0x989680 ;  /* 0x009896800000895d */ /* 0x004fea0003900000 */
[----:B------:R-:W2:Y:S02]  /*3000*/  @!P0 SYNCS.PHASECHK.TRANS64 P0, [R0+URZ+0xe0], R2 ;  /* 0x0000e002000085a7 */ /* 0x000ea400080010ff */
[----:B--2---:R-:W-:Y:S05]  /*3010*/  @P0 EXIT ;  /* 0x000000000000094d */ /* 0x004fea0003800000 */
[----:B------:R-:W-:Y:S05]  /*3020*/  BRA `(.L_x_58) ;  /* 0xfffffffc00ec7947 */ /* 0x000fea000383ffff */
.L_x_51:
[----:B------:R-:W-:Y:S05]  /*3030*/  BRA.U UP4, `(.L_x_59) ;  /* 0x0000001104d87547 */ /* 0x000fea000b800000 */
[----:B------:R-:W-:Y:S01]  /*3040*/  UMOV UR6, 0x40 ;  /* 0x0000004000067882 */ /* 0x000fe20000000000 */
[----:B------:R-:W-:Y:S01]  /*3050*/  NOP ;  /* 0x0000000000007918 */ /* 0x000fe20000000000 */
[----:B------:R-:W-:Y:S01]  /*3060*/  ULEA UR6, UR37, UR6, 0x18 ;  /* 0x0000000625067291 */ /* 0x000fe2000f8ec0ff */
[----:B------:R-:W-:Y:S02]  /*3070*/  UMOV UR7, 0x400 ;  /* 0x0000040000077882 */ /* 0x000fe40000000000 */
[----:B------:R-:W-:-:S06]  /*3080*/  ULEA UR37, UR37, UR7, 0x18 ;  /* 0x0000000725257291 */ /* 0x000fcc000f8ec0ff */
[----:B------:R-:W1:Y:S02]  /*3090*/  LDS.U8 R2, [UR6+0x1c] ;  /* 0x00001c06ff027984 */ /* 0x000e640008000000 */
[----:B-1----:R-:W-:-:S13]  /*30a0*/  ISETP.NE.AND P0, PT, R2, RZ, PT ;  /* 0x000000ff0200720c */ /* 0x002fda0003f05270 */
[----:B------:R-:W-:Y:S05]  /*30b0*/  @P0 BRA `(.L_x_60) ;  /* 0x0000000400080947 */ /* 0x000fea0003800000 */
[----:B------:R-:W-:Y:S02]  /*30c0*/  UISETP.NE.U32.AND UP0, UPT, UR5, 0x1, UPT ;  /* 0x000000010500788c */ /* 0x000fe4000bf05070 */
[----:B------:R-:W-:-:S07]  /*30d0*/  UIADD3 UR8, UPT, UPT, UR6, 0x8, URZ ;  /* 0x0000000806087890 */ /* 0x000fce000fffe0ff */
[----:B------:R-:W-:Y:S05]  /*30e0*/  BRA.U !UP0, `(.L_x_61) ;  /* 0x00000001089c7547 */ /* 0x000fea000b800000 */
[----:B------:R-:W-:Y:S01]  /*30f0*/  ELECT P0, URZ, PT ;  /* 0x0000000000ff782f */ /* 0x000fe20003800000 */
[----:B------:R-:W-:-:S12]  /*3100*/  BSSY B0, `(.L_x_61) ;  /* 0x0000025000007945 */ /* 0x000fd80003800000 */
[----:B------:R-:W-:Y:S05]  /*3110*/  @!P0 BRA `(.L_x_62) ;  /* 0x00000000008c8947 */ /* 0x000fea0003800000 */
[----:B------:R-:W-:-:S05]  /*3120*/  UMOV UR7, 0x10 ;  /* 0x0000001000077882 */ /* 0x000fca0000000000 */
[----:B------:R-:W-:Y:S04]  /*3130*/  DEPBAR.LE SB1, 0x36 ;  /* 0x00009d800000791a */ /* 0x000fe80000000000 */
[----:B------:R-:W1:Y:S02]  /*3140*/  UTCATOMSWS.2CTA.FIND_AND_SET.ALIGN UP1, UR7, UR7 ;  /* 0x00000007000775e3 */ /* 0x000e640008220800 */
[----:B-1----:R-:W-:Y:S01]  /*3150*/  MOV R10, UR7 ;  /* 0x00000007000a7c02 */ /* 0x002fe20008000f00 */
[----:B------:R-:W-:Y:S06]  /*3160*/  BRA.U UP1, `(.L_x_63) ;  /* 0x0000000101187547 */ /* 0x000fec000b800000 */
.L_x_64:
[----:B------:R-:W-:Y:S05]  /*3170*/  NANOSLEEP 0x64 ;  /* 0x000000640000795d */ /* 0x000fea0003800000 */
[----:B------:R-:W-:-:S05]  /*3180*/  UMOV UR7, 0x10 ;  /* 0x0000001000077882 */ /* 0x000fca0000000000 */
[----:B------:R-:W-:Y:S04]  /*3190*/  DEPBAR.LE SB1, 0x36 ;  /* 0x00009d800000791a */ /* 0x000fe80000000000 */
[----:B------:R-:W1:Y:S02]  /*31a0*/  UTCATOMSWS.2CTA.FIND_AND_SET.ALIGN UP1, UR7, UR7 ;  /* 0x00000007000775e3 */ /* 0x000e640008220800 */
[----:B-1----:R-:W-:Y:S01]  /*31b0*/  MOV R10, UR7 ;  /* 0x00000007000a7c02 */ /* 0x002fe20008000f00 */
[----:B------:R-:W-:Y:S05]  /*31c0*/  BRA.U !UP1, `(.L_x_64) ;  /* 0xfffffffd09e87547 */ /* 0x000fea000b83ffff */
.L_x_63:
[----:B------:R-:W1:Y:S01]  /*31d0*/  LDS R5, [UR6+0x10] ;  /* 0x00001006ff057984 */ /* 0x000e620008000800 */
[----:B------:R-:W-:Y:S01]  /*31e0*/  IMAD.U32 R3, RZ, RZ, UR37 ;  /* 0x00000025ff037e24 */ /* 0x000fe2000f8e00ff */
[----:B------:R-:W-:-:S03]  /*31f0*/  MOV R2, UR4 ;  /* 0x0000000400027c02 */ /* 0x000fc60008000f00 */
[----:B------:R-:W-:Y:S01]  /*3200*/  VIADD R3, R3, 0x180 ;  /* 0x0000018003037836 */ /* 0x000fe20000000000 */
[----:B-1----:R-:W-:-:S04]  /*3210*/  SHF.L.U32 R5, R5, 0x1f, RZ ;  /* 0x0000001f05057819 */ /* 0x002fc800000006ff */
[----:B------:R-:W1:Y:S02]  /*3220*/  SYNCS.PHASECHK.TRANS64.TRYWAIT P0, [UR6+0x8], R5 ;  /* 0x00000805ff0075a7 */ /* 0x000e640008001106 */
[----:B-1----:R-:W-:Y:S05]  /*3230*/  @P0 BRA `(.L_x_65) ;  /* 0x0000000000080947 */ /* 0x002fea0003800000 */
[----:B------:R-:W1:Y:S02]  /*3240*/  SYNCS.PHASECHK.TRANS64.TRYWAIT P0, [UR6+0x8], R5 ;  /* 0x00000805ff0075a7 */ /* 0x000e640008001106 */
[----:B-1----:R-:W-:Y:S05]  /*3250*/  @!P0 BRA `(.L_x_66) ;  /* 0x0000006c005c8947 */ /* 0x002fea0003800000 */
.L_x_65:
[----:B-1----:R-:W-:Y:S01]  /*3260*/  HFMA2 R4, -RZ, RZ, 0, 5.9604644775390625e-08 ;  /* 0x00000001ff047431 */ /* 0x002fe200000001ff */
[----:B------:R-:W-:Y:S01]  /*3270*/  UPRMT UR7, UR4, 0x654, UR8 ;  /* 0x0000065404077896 */ /* 0x000fe20008000008 */
[----:B------:R-:W-:Y:S01]  /*3280*/  IMAD.MOV.U32 R7, RZ, RZ, 0xffff ;  /* 0x0000ffffff077424 */ /* 0x000fe200078e00ff */
[----:B------:R-:W-:Y:S01]  /*3290*/  PRMT R2, R2, 0x654, R3 ;  /* 0x0000065402027816 */ /* 0x000fe20000000003 */
[----:B------:R-:W-:Y:S02]  /*32a0*/  IMAD.MOV.U32 R5, RZ, RZ, 0x4 ;  /* 0x00000004ff057424 */ /* 0x000fe400078e00ff */
[----:B------:R-:W-:Y:S01]  /*32b0*/  IMAD.SHL.U32 R9, R10, 0x20, RZ ;  /* 0x000000200a097824 */ /* 0x000fe200078e00ff */
[----:B------:R-:W-:Y:S02]  /*32c0*/  MOV R3, UR7 ;  /* 0x0000000700037c02 */ /* 0x000fe40008000f00 */
[-C--:B------:R-:W-:Y:S01]  /*32d0*/  SHF.L.U32 R7, R7, R10.reuse, RZ ;  /* 0x0000000a07077219 */ /* 0x080fe200000006ff */
[----:B------:R1:W-:Y:S01]  /*32e0*/  SYNCS.ARRIVE.TRANS64.RED RZ, [UR7], R5 ;  /* 0x00000005ffff79a7 */ /* 0x0003e20008000407 */
[----:B------:R-:W-:Y:S01]  /*32f0*/  SHF.L.U32 R6, R4, R10, RZ ;  /* 0x0000000a04067219 */ /* 0x000fe200000006ff */
[----:B------:R1:W-:Y:S04]  /*3300*/  STS [UR37+0x180], R9 ;  /* 0x00018009ff007988 */ /* 0x0003e80008000825 */
[----:B------:R1:W-:Y:S04]  /*3310*/  STAS [R2.64], R10 ;  /* 0x0000000a02007dbd */ /* 0x0003e8000c0008ff */
[----:B------:R1:W-:Y:S04]  /*3320*/  ATOMS.OR RZ, [UR6+0x14], R7 ;  /* 0x00001407ffff798c */ /* 0x0003e8000b000006 */
[----:B------:R1:W-:Y:S04]  /*3330*/  ATOMS.OR RZ, [UR6+0x18], R6 ;  /* 0x00001806ffff798c */ /* 0x0003e8000b000006 */
[----:B------:R1:W-:Y:S02]  /*3340*/  ATOMS.XOR RZ, [UR6+0x10], R4 ;  /* 0x00001004ffff798c */ /* 0x0003e4000b800006 */
.L_x_62:
[----:B------:R-:W-:Y:S05]  /*3350*/  BSYNC B0 ;  /* 0x0000000000007941 */ /* 0x000fea0003800000 */
.L_x_61:
[----:B------:R-:W-:Y:S05]  /*3360*/  BRA.U UP0, `(.L_x_67) ;  /* 0x00000001006c7547 */ /* 0x000fea000b800000 */
[----:B------:R-:W-:-:S03]  /*3370*/  UMOV UR7, 0xffffffff ;  /* 0xffffffff00077882 */ /* 0x000fc60000000000 */
[----:B------:R-:W-:Y:S05]  /*3380*/  BRA.DIV UR7, `(.L_x_68) ;  /* 0x0000006e07287947 */ /* 0x000fea000b800000 */
[----:B------:R-:W-:-:S13]  /*3390*/  ELECT P6, URZ, PT ;  /* 0x0000000000ff782f */ /* 0x000fda00038c0000 */
.L_x_179:
[----:B------:R-:W-:Y:S05]  /*33a0*/  @!P6 BRA `(.L_x_67) ;  /* 0x00000000005ce947 */ /* 0x000fea0003800000 */
[----:B-1----:R-:W1:Y:S02]  /*33b0*/  LDS R3, [UR6+0x10] ;  /* 0x00001006ff037984 */ /* 0x002e640008000800 */
[----:B-1----:R-:W-:-:S04]  /*33c0*/  SHF.L.U32 R3, R3, 0x1f, RZ ;  /* 0x0000001f03037819 */ /* 0x002fc800000006ff */
[----:B------:R-:W1:Y:S02]  /*33d0*/  SYNCS.PHASECHK.TRANS64.TRYWAIT P0, [UR6+0x8], R3 ;  /* 0x00000803ff0075a7 */ /* 0x000e640008001106 */
[----:B-1----:R-:W-:Y:S05]  /*33e0*/  @P0 BRA `(.L_x_69) ;  /* 0x0000000000080947 */ /* 0x002fea0003800000 */
[----:B------:R-:W1:Y:S02]  /*33f0*/  SYNCS.PHASECHK.TRANS64.TRYWAIT P0, [UR6+0x8], R3 ;  /* 0x00000803ff0075a7 */ /* 0x000e640008001106 */
[----:B-1----:R-:W-:Y:S05]  /*3400*/  @!P0 BRA `(.L_x_70) ;  /* 0x0000006c00288947 */ /* 0x002fea0003800000 */
.L_x_69:
[----:B------:R-:W2:Y:S01]  /*3410*/  LDS R5, [UR37+0x180] ;  /* 0x00018025ff057984 */ /* 0x000ea20008000800 */
[----:B-1----:R-:W-:Y:S02]  /*3420*/  HFMA2 R2, -RZ, RZ, 0, 5.9604644775390625e-08 ;  /* 0x00000001ff027431 */ /* 0x002fe400000001ff */
[----:B------:R-:W-:Y:S01]  /*3430*/  IMAD.MOV.U32 R3, RZ, RZ, 0xffff ;  /* 0x0000ffffff037424 */ /* 0x000fe200078e00ff */
[----:B------:R-:W-:Y:S01]  /*3440*/  UPRMT UR7, UR4, 0x654, UR8 ;  /* 0x0000065404077896 */ /* 0x000fe20008000008 */
[----:B--2---:R-:W-:-:S03]  /*3450*/  IMAD.SHL.U32 R4, R5, 0x20, RZ ;  /* 0x0000002005047824 */ /* 0x004fc600078e00ff */
[-C--:B------:R-:W-:Y:S02]  /*3460*/  SHF.L.U32 R3, R3, R5.reuse, RZ ;  /* 0x0000000503037219 */ /* 0x080fe400000006ff */
[----:B------:R-:W-:Y:S01]  /*3470*/  SHF.L.U32 R5, R2, R5, RZ ;  /* 0x0000000502057219 */ /* 0x000fe200000006ff */
[----:B------:R2:W-:Y:S04]  /*3480*/  STS [UR37+0x180], R4 ;  /* 0x00018004ff007988 */ /* 0x0005e80008000825 */
[----:B------:R2:W-:Y:S04]  /*3490*/  ATOMS.OR RZ, [UR6+0x14], R3 ;  /* 0x00001403ffff798c */ /* 0x0005e8000b000006 */
[----:B------:R2:W-:Y:S01]  /*34a0*/  ATOMS.OR RZ, [UR6+0x18], R5 ;  /* 0x00001805ffff798c */ /* 0x0005e2000b000006 */
[----:B------:R-:W-:Y:S03]  /*34b0*/  SYNCS.ARRIVE.TRANS64.RED.A1T0 RZ, [UR7], RZ ;  /* 0x000000ffffff79a7 */ /* 0x000fe60008100407 */
[----:B------:R2:W-:Y:S01]  /*34c0*/  ATOMS.XOR RZ, [UR6+0x10], R2 ;  /* 0x00001002ffff798c */ /* 0x0005e2000b800006 */
[----:B------:R-:W-:Y:S05]  /*34d0*/  BRA `(.L_x_67) ;  /* 0x0000000000107947 */ /* 0x000fea0003800000 */
.L_x_60:
[----:B------:R-:W-:-:S05]  /*34e0*/  MOV R2, 0xffffffff ;  /* 0xffffffff00027802 */ /* 0x000fca0000000f00 */
[----:B------:R1:W-:Y:S02]  /*34f0*/  STS [UR37+0x180], R2 ;  /* 0x00018002ff007988 */ /* 0x0003e40008000825 */
[----:B-1----:R-:W-:Y:S02]  /*3500*/  MOV R2, 0x3520 ;  /* 0x0000352000027802 */ /* 0x002fe40000000f00 */
[----:B-----5:R-:W-:Y:S05]  /*3510*/  CALL.REL.NOINC `($__internal_1_$__cuda_sm10x_tcgen05_guardrail_trap_phase_invalid_during_alloc) ;  /* 0x0000007000fc7944 */ /* 0x020fea0003c00000 */
.L_x_67:
[----:B------:R-:W-:Y:S05]  /*3520*/  WARPSYNC.ALL ;  /* 0x0000000000007948 */ /* 0x000fea0003800000 */
[----:B------:R-:W3:Y:S01]  /*3530*/  S2UR UR7, SR_CgaCtaId ;  /* 0x00000000000779c3 */ /* 0x000ee20000008800 */
[----:B------:R-:W-:Y:S01]  /*3540*/  UMOV UR6, 0x400 ;  /* 0x0000040000067882 */ /* 0x000fe20000000000 */
[----:B------:R-:W-:-:S06]  /*3550*/  NOP ;  /* 0x0000000000007918 */ /* 0x000fcc0000000000 */
[----:B------:R-:W-:Y:S06]  /*3560*/  BAR.ARV 0x6, 0xa0 ;  /* 0x0182800000007b1d */ /* 0x000fec0000002000 */
[----:B------:R-:W4:Y:S01]  /*3570*/  LDCU UR8, c[0x0][0x38c] ;  /* 0x00007180ff0877ac */ /* 0x000f220008000800 */
[----:B------:R-:W-:Y:S01]  /*3580*/  LOP3.LUT R0, R0, 0xffff, RZ, 0xc0, !PT ;  /* 0x0000ffff00007812 */ /* 0x000fe200078ec0ff */
[----:B-1----:R-:W-:Y:S01]  /*3590*/  IMAD.MOV.U32 R9, RZ, RZ, 0x1 ;  /* 0x00000001ff097424 */ /* 0x002fe200078e00ff */
[----:B------:R-:W-:Y:S01]  /*35a0*/  LOP3.LUT R8, R8, 0xffff, RZ, 0xc0, !PT ;  /* 0x0000ffff08087812 */ /* 0x000fe200078ec0ff */
[----:B------:R-:W-:Y:S01]  /*35b0*/  UMOV UR19, URZ ;  /* 0x000000ff00137c82 */ /* 0x000fe20008000000 */
[----:B------:R-:W-:Y:S01]  /*35c0*/  R2UR UR11, R0 ;  /* 0x00000000000b72ca */ /* 0x000fe200000e0000 */
[----:B------:R-:W-:Y:S01]  /*35d0*/  UMOV UR18, URZ ;  /* 0x000000ff00127c82 */ /* 0x000fe20008000000 */
[----:B------:R-:W-:Y:S01]  /*35e0*/  R2UR UR12, R8 ;  /* 0x00000000080c72ca */ /* 0x000fe200000e0000 */
[----:B------:R-:W-:Y:S01]  /*35f0*/  IMAD.MOV.U32 R8, RZ, RZ, RZ ;  /* 0x000000ffff087224 */ /* 0x000fe200078e00ff */
[----:B------:R-:W-:Y:S01]  /*3600*/  UMOV UR17, URZ ;  /* 0x000000ff00117c82 */ /* 0x000fe20008000000 */
[----:B---3--:R-:W-:-:S02]  /*3610*/  ULEA UR7, UR7, UR6, 0x18 ;  /* 0x0000000607077291 */ /* 0x008fc4000f8ec0ff */
[----:B------:R-:W-:Y:S02]  /*3620*/  UISETP.NE.AND UP2, UPT, UR5, URZ, UPT ;  /* 0x000000ff0500728c */ /* 0x000fe4000bf45270 */
[----:B------:R-:W-:Y:S02]  /*3630*/  UIADD3 UR13, UPT, UPT, UR7, 0x8400, URZ ;  /* 0x00008400070d7890 */ /* 0x000fe4000fffe0ff */
[----:B------:R-:W-:Y:S02]  /*3640*/  UIADD3 UR14, UPT, UPT, UR7, 0x18400, URZ ;  /* 0x00018400070e7890 */ /* 0x000fe4000fffe0ff */
[----:B----4-:R-:W-:Y:S01]  /*3650*/  UIADD3 UR8, UPT, UPT, UR8, 0x3f, URZ ;  /* 0x0000003f08087890 */ /* 0x010fe2000fffe0ff */
[----:B--2---:R-:W1:Y:S01]  /*3660*/  LDS R2, [UR7+0x180] ;  /* 0x00018007ff027984 */ /* 0x004e620008000800 */
[----:B------:R-:W-:Y:S02]  /*3670*/  USHF.R.U32.HI UR13, URZ, 0x4, UR13 ;  /* 0x00000004ff0d7899 */ /* 0x000fe4000801160d */
[----:B------:R-:W-:-:S02]  /*3680*/  USHF.R.S32.HI UR6, URZ, 0x1f, UR8 ;  /* 0x0000001fff067899 */ /* 0x000fc40008011408 */
[----:B------:R-:W-:Y:S02]  /*3690*/  USHF.R.U32.HI UR14, URZ, 0x4, UR14 ;  /* 0x00000004ff0e7899 */ /* 0x000fe4000801160e */
[----:B------:R-:W-:Y:S02]  /*36a0*/  ULEA.HI UR6, UR6, UR8, URZ, 0x6 ;  /* 0x0000000806067291 */ /* 0x000fe4000f8f30ff */
[----:B------:R-:W-:Y:S02]  /*36b0*/  ULOP3.LUT UR13, UR13, 0x3fff, URZ, 0xc0, !UPT ;  /* 0x00003fff0d0d7892 */ /* 0x000fe4000f8ec0ff */
[----:B------:R-:W-:Y:S02]  /*36c0*/  USHF.R.S32.HI UR6, URZ, 0x6, UR6 ;  /* 0x00000006ff067899 */ /* 0x000fe40008011406 */
[----:B------:R-:W-:Y:S02]  /*36d0*/  ULOP3.LUT UR14, UR14, 0x3fff, URZ, 0xc0, !UPT ;  /* 0x00003fff0e0e7892 */ /* 0x000fe4000f8ec0ff */
[----:B------:R-:W-:Y:S01]  /*36e0*/  UISETP.LT.AND UP0, UPT, UR6, 0x1, UPT ;  /* 0x000000010600788c */ /* 0x000fe2000bf01270 */
[----:B------:R-:W-:Y:S01]  /*36f0*/  UMOV UR28, 0x0 ;  /* 0x00000000001c7882 */ /* 0x000fe20000000000 */
[----:B------:R-:W-:Y:S01]  /*3700*/  UMOV UR29, 0x8400490 ;  /* 0x08400490001d7882 */ /* 0x000fe20000000000 */
[----:B------:R-:W-:-:S02]  /*3710*/  ULOP3.LUT UR13, UR13, 0x10000, URZ, 0xfc, !UPT ;  /* 0x000100000d0d7892 */ /* 0x000fc4000f8efcff */
[----:B------:R-:W-:Y:S02]  /*3720*/  ULOP3.LUT UR14, UR14, 0x10000, URZ, 0xfc, !UPT ;  /* 0x000100000e0e7892 */ /* 0x000fe4000f8efcff */
[----:B------:R-:W-:Y:S01]  /*3730*/  USEL UR20, UR6, 0x1, !UP0 ;  /* 0x0000000106147887 */ /* 0x000fe2000c000000 */
[----:B------:R-:W-:Y:S01]  /*3740*/  UMOV UR26, 0x0 ;  /* 0x00000000001a7882 */ /* 0x000fe20000000000 */
[----:B------:R-:W-:Y:S01]  /*3750*/  UMOV UR27, 0x8400490 ;  /* 0x08400490001b7882 */ /* 0x000fe20000000000 */
[----:B------:R-:W-:Y:S01]  /*3760*/  UMOV UR24, 0x0 ;  /* 0x0000000000187882 */ /* 0x000fe20000000000 */
[----:B------:R-:W-:Y:S01]  /*3770*/  UMOV UR25, 0x8400490 ;  /* 0x0840049000197882 */ /* 0x000fe20000000000 */
[----:B------:R-:W-:Y:S01]  /*3780*/  UMOV UR22, 0x0 ;  /* 0x0000000000167882 */ /* 0x000fe20000000000 */
[----:B------:R-:W-:Y:S01]  /*3790*/  UMOV UR23, 0x8400490 ;  /* 0x0840049000177882 */ /* 0x000fe20000000000 */
[----:B-1----:R-:W-:Y:S02]  /*37a0*/  R2UR UR21, R2 ;  /* 0x00000000021572ca */ /* 0x002fe400000e0000 */
[----:B------:R-:W-:-:S13]  /*37b0*/  CS2R R2, SRZ ;  /* 0x0000000000027805 */ /* 0x000fda000001ff00 */
.L_x_78:
[C---:B------:R-:W-:Y:S02]  /*37c0*/  LEA R0, R8.reuse, UR7, 0x3 ;  /* 0x0000000708007c11 */ /* 0x040fe4000f8e18ff */
[----:B------:R-:W-:Y:S02]  /*37d0*/  SHF.L.U32 R4, R3, 0x1f, RZ ;  /* 0x0000001f03047819 */ /* 0x000fe400000006ff */
[----:B------:R-:W-:Y:S02]  /*37e0*/  LEA R5, R8, UR7, 0x4 ;  /* 0x0000000708057c11 */ /* 0x000fe4000f8e20ff */
[----:B------:R-:W1:Y:S02]  /*37f0*/  SYNCS.PHASECHK.TRANS64.TRYWAIT P0, [R0+URZ+0xd0], R4 ;  /* 0x0000d004000075a7 */ /* 0x000e6400080011ff */
[----:B-1-34-:R-:W-:Y:S05]  /*3800*/  @!P0 BRA `(.L_x_71) ;  /* 0x0000006800408947 */ /* 0x01afea0003800000 */
.L_x_180:
[----:B-1----:R-:W1:Y:S01]  /*3810*/  LDS.128 R4, [R5+0x160] ;  /* 0x0001600005047984 */ /* 0x002e620000000c00 */
[----:B------:R-:W-:Y:S02]  /*3820*/  VIADD R0, R0, 0xe0 ;  /* 0x000000e000007836 */ /* 0x000fe40000000000 */
[----:B------:R-:W-:Y:S01]  /*3830*/  VIADD R8, R8, 0x1 ;  /* 0x0000000108087836 */ /* 0x000fe20000000000 */
[----:B------:R-:W-:Y:S01]  /*3840*/  @!PT LDS RZ, [RZ] ;  /* 0x00000000fffff984 */ /* 0x000fe20000000800 */
[----:B------:R-:W-:Y:S01]  /*3850*/  @!PT LDS RZ, [RZ] ;  /* 0x00000000fffff984 */ /* 0x000fe20000000800 */
[----:B------:R-:W-:Y:S01]  /*3860*/  @!PT LDS RZ, [RZ] ;  /* 0x00000000fffff984 */ /* 0x000fe20000000800 */
[----:B------:R-:W-:Y:S01]  /*3870*/  @!PT LDS RZ, [RZ] ;  /* 0x00000000fffff984 */ /* 0x000fe20000000800 */
[----:B------:R2:W-:Y:S06]  /*3880*/  MEMBAR.ALL.CTA ;  /* 0x0000000000007992 */ /* 0x0005ec0000008000 */
[----:B--2---:R-:W2:Y:S01]  /*3890*/  FENCE.VIEW.ASYNC.S ;  /* 0x00000000000073c6 */ /* 0x004ea20000000000 */
[----:B------:R-:W-:-:S04]  /*38a0*/  PRMT R0, RZ, 0x654, R0 ;  /* 0x00000654ff007816 */ /* 0x000fc80000000000 */
[----:B--2---:R2:W-:Y:S01]  /*38b0*/  SYNCS.ARRIVE.TRANS64.RED.A1T0 RZ, [R0+URZ], RZ ;  /* 0x000000ff00ff79a7 */ /* 0x0045e200081004ff */
[----:B-1----:R-:W-:Y:S01]  /*38c0*/  LOP3.LUT P1, RZ, R6, 0x1, RZ, 0xc0, !PT ;  /* 0x0000000106ff7812 */ /* 0x002fe2000782c0ff */
[----:B--2---:R-:W-:-:S12]  /*38d0*/  BRA.U UP2, `(.L_x_72) ;  /* 0x0000000502087547 */ /* 0x004fd8000b800000 */
[----:B------:R-:W1:Y:S01]  /*38e0*/  LDCU UR8, c[0x0][0x38c] ;  /* 0x00007180ff0877ac */ /* 0x000e620008000800 */
[----:B------:R-:W-:Y:S02]  /*38f0*/  PLOP3.LUT P2, PT, PT, PT, PT, 0x80, 0x8 ;  /* 0x000000000008781c */ /* 0x000fe40003f4f070 */
[----:B------:R-:W-:Y:S01]  /*3900*/  SHF.L.U32 R4, R9, 0x1f, RZ ;  /* 0x0000001f09047819 */ /* 0x000fe200000006ff */
[----:B------:R-:W-:Y:S02]  /*3910*/  ULEA UR9, UR19, UR7, 0x3 ;  /* 0x0000000713097291 */ /* 0x000fe4000f8e18ff */
[----:B------:R-:W-:Y:S02]  /*3920*/  ULEA UR10, UR19, UR21, 0x7 ;  /* 0x00000015130a7291 */ /* 0x000fe4000f8e38ff */
[----:B-1----:R-:W-:-:S06]  /*3930*/  UISETP.GE.AND UP0, UPT, UR8, 0x1, UPT ;  /* 0x000000010800788c */ /* 0x002fcc000bf06270 */
[----:B------:R-:W-:-:S05]  /*3940*/  PLOP3.LUT P0, PT, PT, PT, UP0, 0x80, 0x8 ;  /* 0x000000000008781c */ /* 0x000fca0003f0f008 */
[----:B------:R-:W-:-:S08]  /*3950*/  @UP0 ULEA UR8, UR18, UR7, 0x3 ;  /* 0x0000000712080291 */ /* 0x000fd0000f8e18ff */
[----:B------:R-:W-:-:S04]  /*3960*/  @P0 SHF.L.U32 R0, R2, 0x1f, RZ ;  /* 0x0000001f02000819 */ /* 0x000fc800000006ff */
[----:B------:R1:W2:Y:S01]  /*3970*/  @P0 SYNCS.PHASECHK.TRANS64.TRYWAIT P2, [UR8], R0 ;  /* 0x00000000ff0005a7 */ /* 0x0002a20008041108 */
[----:B------:R-:W3:Y:S02]  /*3980*/  SYNCS.PHASECHK.TRANS64.TRYWAIT P0, [UR9+0x110], R4 ;  /* 0x00011004ff0075a7 */ /* 0x000ee40008001109 */
[----:B-123--:R-:W-:Y:S05]  /*3990*/  @!P0 BRA `(.L_x_73) ;  /* 0x0000006400f08947 */ /* 0x00efea0003800000 */
.L_x_182:
[----:B------:R-:W-:Y:S01]  /*39a0*/  UMOV UR16, UR17 ;  /* 0x0000001100107c82 */ /* 0x000fe20008000000 */
[----:B------:R-:W-:Y:S05]  /*39b0*/  BRA.U !UP0, `(.L_x_74) ;  /* 0x0000000108c07547 */ /* 0x000fea000b800000 */
[----:B------:R-:W-:Y:S02]  /*39c0*/  UIADD3 UR16, UPT, UPT, UR20, UR17, URZ ;  /* 0x0000001114107290 */ /* 0x000fe4000fffe0ff */
[----:B------:R-:W-:Y:S01]  /*39d0*/  UPLOP3.LUT UP3, UPT, UPT, UPT, UPT, 0x40, 0x4 ;  /* 0x000000000004789c */ /* 0x000fe20003f6e870 */
[----:B------:R-:W-:Y:S01]  /*39e0*/  UMOV UR15, UR6 ;  /* 0x00000006000f7c82 */ /* 0x000fe20008000000 */
[----:B------:R-:W-:-:S09]  /*39f0*/  UMOV UR46, UR18 ;  /* 0x00000012002e7c82 */ /* 0x000fd20008000000 */
.L_x_77:
[----:B--2---:R-:W-:Y:S01]  /*3a00*/  ULEA UR8, UR46, UR7, 0x3 ;  /* 0x000000072e087291 */ /* 0x004fe2000f8e18ff */
[----:B---3--:R-:W-:Y:S11]  /*3a10*/  @P2 BRA `(.L_x_75) ;  /* 0x00000000000c2947 */ /* 0x008ff60003800000 */
[----:B-1----:R-:W-:Y:S04]  /*3a20*/  SHF.L.U32 R4, R2, 0x1f, RZ ;  /* 0x0000001f02047819 */ /* 0x002fe800000006ff */
[----:B------:R-:W1:Y:S02]  /*3a30*/  SYNCS.PHASECHK.TRANS64.TRYWAIT P0, [UR8], R4 ;  /* 0x00000004ff0075a7 */ /* 0x000e640008001108 */
[----:B-1----:R-:W-:Y:S05]  /*3a40*/  @!P0 BRA `(.L_x_76) ;  /* 0x0000006400dc8947 */ /* 0x002fea0003800000 */
.L_x_75:
[----:B------:R-:W-:Y:S01]  /*3a50*/  UISETP.NE.AND UP0, UPT, UR15, 0x1, UPT ;  /* 0x000000010f00788c */ /* 0x000fe2000bf05270 */
[----:B------:R-:W-:Y:S01]  /*3a60*/  PLOP3.LUT P2, PT, PT, PT, PT, 0x80, 0x8 ;  /* 0x000000000008781c */ /* 0x000fe20003f4f070 */
[----:B------:R-:W-:Y:S02]  /*3a70*/  UIADD3 UR18, UPT, UPT, UR46, 0x1, URZ ;  /* 0x000000012e127890 */ /* 0x000fe4000fffe0ff */
[----:B------:R-:W-:Y:S02]  /*3a80*/  ULEA UR32, UR46, UR14, 0xa ;  /* 0x0000000e2e207291 */ /* 0x000fe4000f8e50ff */
[----:B------:R-:W-:Y:S01]  /*3a90*/  UISETP.NE.AND UP1, UPT, UR18, 0x8, UPT ;  /* 0x000000081200788c */ /* 0x000fe2000bf25270 */
[----:B------:R-:W-:Y:S01]  /*3aa0*/  PLOP3.LUT P0, PT, PT, PT, UP0, 0x80, 0x8 ;  /* 0x000000000008781c */ /* 0x000fe20003f0f008 */
[----:B------:R-:W-:Y:S02]  /*3ab0*/  UIADD3 UR44, UPT, UPT, UR32, 0x2, URZ ;  /* 0x00000002202c7890 */ /* 0x000fe4000fffe0ff */
[----:B------:R-:W-:Y:S02]  /*3ac0*/  USEL UR31, URZ, 0x1, UP1 ;  /* 0x00000001ff1f7887 */ /* 0x000fe40008800000 */
[----:B------:R-:W-:Y:S02]  /*3ad0*/  USEL UR18, UR18, URZ, UP1 ;  /* 0x000000ff12127287 */ /* 0x000fe40008800000 */
[----:B------:R-:W-:Y:S02]  /*3ae0*/  UIADD3 UR40, UPT, UPT, UR32, 0x4, URZ ;  /* 0x0000000420287890 */ /* 0x000fe4000fffe0ff */
[----:B------:R-:W-:Y:S01]  /*3af0*/  @UP0 ULEA UR30, UR18, UR7, 0x3 ;  /* 0x00000007121e0291 */ /* 0x000fe2000f8e18ff */
[----:B------:R-:W-:Y:S01]  /*3b00*/  LOP3.LUT R2, R2, UR31, RZ, 0x3c, !PT ;  /* 0x0000001f02027c12 */ /* 0x000fe2000f8e3cff */
[----:B------:R-:W-:Y:S02]  /*3b10*/  UIADD3 UR36, UPT, UPT, UR32, 0x6, URZ ;  /* 0x0000000620247890 */ /* 0x000fe4000fffe0ff */
[----:B------:R-:W-:Y:S01]  /*3b20*/  UIADD3 UR8, UPT, UPT, UR8, 0x40, URZ ;  /* 0x0000004008087890 */ /* 0x000fe2000fffe0ff */
[----:B-1----:R-:W-:Y:S01]  /*3b30*/  @P0 SHF.L.U32 R0, R2, 0x1f, RZ ;  /* 0x0000001f02000819 */ /* 0x002fe200000006ff */
[----:B------:R-:W-:Y:S02]  /*3b40*/  UIADD3 UR17, UPT, UPT, UR17, 0x1, URZ ;  /* 0x0000000111117890 */ /* 0x000fe4000fffe0ff */
[----:B------:R-:W-:Y:S01]  /*3b50*/  UIADD3 UR15, UPT, UPT, UR15, -0x1, URZ ;  /* 0xffffffff0f0f7890 */ /* 0x000fe2000fffe0ff */
[----:B------:R2:W3:Y:S01]  /*3b60*/  @P0 SYNCS.PHASECHK.TRANS64.TRYWAIT P2, [UR30], R0 ;  /* 0x00000000ff0005a7 */ /* 0x0004e2000804111e */
[----:B------:R-:W-:Y:S02]  /*3b70*/  ULEA UR30, UR46, UR13, 0x9 ;  /* 0x0000000d2e1e7291 */ /* 0x000fe4000f8e48ff */
[----:B------:R-:W-:Y:S02]  /*3b80*/  UISETP.NE.AND UP0, UPT, UR17, UR16, UPT ;  /* 0x000000101100728c */ /* 0x000fe4000bf05270 */
[----:B------:R-:W-:Y:S02]  /*3b90*/  UIADD3 UR42, UPT, UPT, UR30, 0x2, URZ ;  /* 0x000000021e2a7890 */ /* 0x000fe4000fffe0ff */
[----:B------:R-:W-:Y:S02]  /*3ba0*/  UIADD3 UR38, UPT, UPT, UR30, 0x4, URZ ;  /* 0x000000041e267890 */ /* 0x000fe4000fffe0ff */
[----:B------:R-:W-:Y:S01]  /*3bb0*/  UIADD3 UR34, UPT, UPT, UR30, 0x6, URZ ;  /* 0x000000061e227890 */ /* 0x000fe2000fffe0ff */
[----:B------:R-:W-:Y:S01]  /*3bc0*/  UMOV UR33, 0x40004040 ;  /* 0x4000404000217882 */ /* 0x000fe20000000000 */
[----:B------:R-:W-:Y:S01]  /*3bd0*/  UMOV UR31, 0x40004040 ;  /* 0x40004040001f7882 */ /* 0x000fe20000000000 */
[----:B------:R-:W-:Y:S01]  /*3be0*/  UMOV UR45, 0x40004040 ;  /* 0x40004040002d7882 */ /* 0x000fe20000000000 */
[----:B------:R2:W-:Y:S01]  /*3bf0*/  UTCHMMA.2CTA gdesc[UR30], gdesc[UR32], tmem[UR10], tmem[UR28], idesc[UR29], UP3 ;  /* 0x00ff1c201e0075ea */ /* 0x0005e20009a0000a */
[----:B------:R-:W-:Y:S01]  /*3c00*/  UPLOP3.LUT UP3, UPT, UPT, UPT, UPT, 0x80, 0x8 ;  /* 0x000000000008789c */ /* 0x000fe20003f6f070 */
[----:B------:R-:W-:Y:S01]  /*3c10*/  UMOV UR43, 0x40004040 ;  /* 0x40004040002b7882 */ /* 0x000fe20000000000 */
[----:B------:R-:W-:Y:S01]  /*3c20*/  UMOV UR41, 0x40004040 ;  /* 0x4000404000297882 */ /* 0x000fe20000000000 */
[----:B------:R2:W-:Y:S01]  /*3c30*/  UTCHMMA.2CTA gdesc[UR42], gdesc[UR44], tmem[UR10], tmem[UR26], idesc[UR27], UPT ;  /* 0x00ff1a2c2a0075ea */ /* 0x0005e2000ba0000a */
[----:B------:R-:W-:Y:S01]  /*3c40*/  UMOV UR39, 0x40004040 ;  /* 0x4000404000277882 */ /* 0x000fe20000000000 */
[----:B------:R-:W-:Y:S01]  /*3c50*/  UMOV UR37, 0x40004040 ;  /* 0x4000404000257882 */ /* 0x000fe20000000000 */
[----:B------:R-:W-:Y:S01]  /*3c60*/  UMOV UR35, 0x40004040 ;  /* 0x4000404000237882 */ /* 0x000fe20000000000 */
[----:B------:R2:W-:Y:S01]  /*3c70*/  UTCHMMA.2CTA gdesc[UR38], gdesc[UR40], tmem[UR10], tmem[UR24], idesc[UR25], UPT ;  /* 0x00ff1828260075ea */ /* 0x0005e2000ba0000a */
[----:B------:R2:W-:Y:S01]  /*3c80*/  UTCHMMA.2CTA gdesc[UR34], gdesc[UR36], tmem[UR10], tmem[UR22], idesc[UR23], UPT ;  /* 0x00ff1624220075ea */ /* 0x0005e2000ba0000a */
[----:B------:R2:W-:Y:S01]  /*3c90*/  UTCBAR.2CTA.MULTICAST [UR8], URZ, UR12 ;  /* 0x000000ff080073e9 */ /* 0x0005e2000820080c */
[----:B------:R-:W-:Y:S01]  /*3ca0*/  UMOV UR46, UR18 ;  /* 0x00000012002e7c82 */ /* 0x000fe20008000000 */
[----:B------:R-:W-:Y:S05]  /*3cb0*/  BRA.U UP0, `(.L_x_77) ;  /* 0xfffffffd00507547 */ /* 0x000fea000b83ffff */
.L_x_74:
[----:B------:R-:W-:Y:S01]  /*3cc0*/  UIADD3 UR9, UPT, UPT, UR9, 0xf0, URZ ;  /* 0x000000f009097890 */ /* 0x000fe2000fffe0ff */
[----:B------:R-:W-:-:S08]  /*3cd0*/  UMOV UR17, UR16 ;  /* 0x0000001000117c82 */ /* 0x000fd00008000000 */
[----:B------:R4:W-:Y:S01]  /*3ce0*/  UTCBAR.2CTA.MULTICAST [UR9], URZ, UR11 ;  /* 0x000000ff090073e9 */ /* 0x0009e2000820080b */
[----:B------:R-:W-:Y:S02]  /*3cf0*/  NOP ;  /* 0x0000000000007918 */ /* 0x000fe40000000000 */
.L_x_72:
[----:B------:R-:W-:Y:S01]  /*3d00*/  UIADD3 UR19, UPT, UPT, UR19, 0x1, URZ ;  /* 0x0000000113137890 */ /* 0x000fe2000fffe0ff */
[----:B------:R-:W-:-:S03]  /*3d10*/  ISETP.NE.AND P0, PT, R8, 0x2, PT ;  /* 0x000000020800780c */ /* 0x000fc60003f05270 */
[----:B------:R-:W-:Y:S01]  /*3d20*/  UISETP.NE.AND UP0, UPT, UR19, 0x4, UPT ;  /* 0x000000041300788c */ /* 0x000fe2000bf05270 */
[----:B-12---:R-:W-:Y:S02]  /*3d30*/  SEL R0, RZ, 0x1, P0 ;  /* 0x00000001ff007807 */ /* 0x006fe40000000000 */
[----:B------:R-:W-:Y:S01]  /*3d40*/  SEL R8, R8, RZ, P0 ;  /* 0x000000ff08087207 */ /* 0x000fe20000000000 */
[----:B------:R-:W-:Y:S01]  /*3d50*/  USEL UR8, URZ, 0x1, UP0 ;  /* 0x00000001ff087887 */ /* 0x000fe20008000000 */
[----:B------:R-:W-:Y:S01]  /*3d60*/  LOP3.LUT R3, R3, R0, RZ, 0x3c, !PT ;  /* 0x0000000003037212 */ /* 0x000fe200078e3cff */
[----:B------:R-:W-:-:S04]  /*3d70*/  USEL UR19, UR19, URZ, UP0 ;  /* 0x000000ff13137287 */ /* 0x000fc80008000000 */
[----:B------:R-:W-:Y:S01]  /*3d80*/  LOP3.LUT R9, R9, UR8, RZ, 0x3c, !PT ;  /* 0x0000000809097c12 */ /* 0x000fe2000f8e3cff */
[----:B------:R-:W-:Y:S07]  /*3d90*/  @P1 BRA `(.L_x_78) ;  /* 0xfffffff800881947 */ /* 0x000fee000383ffff */
[----:B------:R-:W1:Y:S01]  /*3da0*/  S2UR UR6, SR_CgaCtaId ;  /* 0x00000000000679c3 */ /* 0x000e620000008800 */
[----:B------:R-:W-:Y:S01]  /*3db0*/  ELECT P0, URZ, PT ;  /* 0x0000000000ff782f */ /* 0x000fe20003800000 */
[----:B------:R-:W-:Y:S01]  /*3dc0*/  HFMA2 R0, -RZ, RZ, 0, 5.9604644775390625e-08 ;  /* 0x00000001ff007431 */ /* 0x000fe200000001ff */
[----:B------:R-:W-:-:S05]  /*3dd0*/  UMOV UR8, 0x40 ;  /* 0x0000004000087882 */ /* 0x000fca0000000000 */
[----:B------:R-:W-:Y:S01]  /*3de0*/  UVIRTCOUNT.DEALLOC.SMPOOL 0x80 ;  /* 0x000000800000784c */ /* 0x000fe20000000000 */
[----:B------:R-:W-:Y:S02]  /*3df0*/  UISETP.NE.AND UP0, UPT, UR5, URZ, UPT ;  /* 0x000000ff0500728c */ /* 0x000fe4000bf05270 */
[----:B-1----:R-:W-:-:S09]  /*3e00*/  ULEA UR6, UR6, UR8, 0x18 ;  /* 0x0000000806067291 */ /* 0x002fd2000f8ec0ff */
[----:B------:R1:W-:Y:S01]  /*3e10*/  @P0 STS.U8 [UR6+0x1c], R0 ;  /* 0x00001c00ff000988 */ /* 0x0003e20008000006 */
[----:B------:R-:W-:Y:S05]  /*3e20*/  BRA.U UP0, `(.L_x_79) ;  /* 0x0000000100a07547 */ /* 0x000fea000b800000 */
[----:B------:R-:W-:Y:S01]  /*3e30*/  UIADD3 UR5, UPT, UPT, UR7, 0x110, URZ ;  /* 0x0000011007057890 */ /* 0x000fe2000fffe0ff */
[----:B------:R-:W-:-:S03]  /*3e40*/  SHF.L.U32 R2, R9, 0x1f, RZ ;  /* 0x0000001f09027819 */ /* 0x000fc600000006ff */
[----:B------:R-:W-:-:S09]  /*3e50*/  ULEA UR8, UR19, UR5, 0x3 ;  /* 0x0000000513087291 */ /* 0x000fd2000f8e18ff */
[----:B------:R-:W2:Y:S02]  /*3e60*/  SYNCS.PHASECHK.TRANS64.TRYWAIT P0, [UR8], R2 ;  /* 0x00000002ff0075a7 */ /* 0x000ea40008001108 */
[----:B--2---:R-:W-:Y:S05]  /*3e70*/  @!P0 BRA `(.L_x_80) ;  /* 0x0000006000e88947 */ /* 0x004fea0003800000 */
.L_x_185:
[----:B----4-:R-:W-:-:S04]  /*3e80*/  UIADD3 UR9, UPT, UPT, UR19, 0x1, URZ ;  /* 0x0000000113097890 */ /* 0x010fc8000fffe0ff */
        /* <DEDUP_REMOVED lines=8> */
.L_x_187:
        /* <DEDUP_REMOVED lines=9> */
.L_x_189:
[----:B------:R-:W-:-:S04]  /*3fa0*/  UIADD3 UR9, UPT, UPT, UR9, 0x1, URZ ;  /* 0x0000000109097890 */ /* 0x000fc8000fffe0ff */
[----:B------:R-:W-:-:S04]  /*3fb0*/  UISETP.NE.AND UP1, UPT, UR9, 0x4, UPT ;  /* 0x000000040900788c */ /* 0x000fc8000bf25270 */
[----:B------:R-:W-:Y:S02]  /*3fc0*/  USEL UR8, URZ, 0x1, UP1 ;  /* 0x00000001ff087887 */ /* 0x000fe40008800000 */
[----:B------:R-:W-:-:S04]  /*3fd0*/  USEL UR9, UR9, URZ, UP1 ;  /* 0x000000ff09097287 */ /* 0x000fc80008800000 */
[----:B------:R-:W-:Y:S01]  /*3fe0*/  ULEA UR9, UR9, UR5, 0x3 ;  /* 0x0000000509097291 */ /* 0x000fe2000f8e18ff */
[----:B------:R-:W-:-:S04]  /*3ff0*/  LOP3.LUT R2, R2, UR8, RZ, 0x3c, !PT ;  /* 0x0000000802027c12 */ /* 0x000fc8000f8e3cff */
[----:B------:R-:W-:Y:S01]  /*4000*/  SHF.L.U32 R2, R2, 0x1f, RZ ;  /* 0x0000001f02027819 */ /* 0x000fe200000006ff */
[----:B-1----:R-:W-:-:S04]  /*4010*/  IMAD.U32 R0, RZ, RZ, UR9 ;  /* 0x00000009ff007e24 */ /* 0x002fc8000f8e00ff */
[----:B------:R1:W2:Y:S03]  /*4020*/  SYNCS.PHASECHK.TRANS64.TRYWAIT P0, [R0+URZ], R2 ;  /* 0x00000002000075a7 */ /* 0x0002a600080011ff */
[----:B--2---:R-:W-:Y:S05]  /*4030*/  @!P0 NANOSLEEP.SYNCS 0x989680 ;  /* 0x009896800000895d */ /* 0x004fea0003900000 */
[----:B------:R-:W2:Y:S02]  /*4040*/  @!P0 SYNCS.PHASECHK.TRANS64 P0, [R0+URZ], R2 ;  /* 0x00000002000085a7 */ /* 0x000ea400080010ff */
[----:B--2---:R-:W-:Y:S05]  /*4050*/  @P0 BRA `(.L_x_83) ;  /* 0x0000000000200947 */ /* 0x004fea0003800000 */
.L_x_84:
[----:B--2---:R2:W4:Y:S02]  /*4060*/  SYNCS.PHASECHK.TRANS64.TRYWAIT P0, [R0+URZ], R2 ;  /* 0x00000002000075a7 */ /* 0x00452400080011ff */
[----:B----4-:R-:W-:Y:S05]  /*4070*/  @!P0 NANOSLEEP.SYNCS 0x989680 ;  /* 0x009896800000895d */ /* 0x010fea0003900000 */
[----:B------:R-:W4:Y:S02]  /*4080*/  @!P0 SYNCS.PHASECHK.TRANS64 P0, [R0+URZ], R2 ;  /* 0x00000002000085a7 */ /* 0x000f2400080010ff */
[----:B----4-:R-:W-:Y:S05]  /*4090*/  @!P0 BRA `(.L_x_84) ;  /* 0xfffffffc00f08947 */ /* 0x010fea000383ffff */
[----:B------:R-:W-:Y:S05]  /*40a0*/  BRA `(.L_x_83) ;  /* 0x00000000000c7947 */ /* 0x000fea0003800000 */
.L_x_79:
[----:B------:R-:W-:-:S04]  /*40b0*/  UIADD3 UR5, UPT, UPT, UR7, 0x150, URZ ;  /* 0x0000015007057890 */ /* 0x000fc8000fffe0ff */
[----:B------:R-:W-:-:S09]  /*40c0*/  UPRMT UR5, UR4, 0x654, UR5 ;  /* 0x0000065404057896 */ /* 0x000fd20008000005 */
[----:B------:R-:W-:Y:S03]  /*40d0*/  SYNCS.ARRIVE.TRANS64.RED.A1T0 RZ, [UR5], RZ ;  /* 0x000000ffffff79a7 */ /* 0x000fe60008100405 */
.L_x_83:
[----:B-12---:R-:W-:Y:S01]  /*40e0*/  SHF.L.U32 R2, RZ, 0x1f, RZ ;  /* 0x0000001fff027819 */ /* 0x006fe200000006ff */
[----:B------:R-:W-:Y:S01]  /*40f0*/  UIADD3 UR5, UPT, UPT, UR7, 0x150, URZ ;  /* 0x0000015007057890 */ /* 0x000fe2000fffe0ff */
[----:B------:R-:W-:Y:S02]  /*4100*/  PLOP3.LUT P0, PT, PT, PT, UP0, 0x80, 0x8 ;  /* 0x000000000008781c */ /* 0x000fe40003f0f008 */
[----:B------:R-:W1:Y:S02]  /*4110*/  SYNCS.PHASECHK.TRANS64.TRYWAIT P1, [UR7+0x150], R2 ;  /* 0x00015002ff0075a7 */ /* 0x000e640008021107 */
[----:B-1----:R-:W-:Y:S09]  /*4120*/  @!P1 BRA `(.L_x_85) ;  /* 0x0000006000849947 */ /* 0x002ff20003800000 */
.L_x_191:
[----:B------:R-:W-:Y:S01]  /*4130*/  @!UP0 UPRMT UR5, UR4, 0x654, UR5 ;  /* 0x0000065404058896 */ /* 0x000fe20008000005 */
[----:B------:R-:W-:Y:S02]  /*4140*/  UMOV UR8, 0xffff ;  /* 0x0000ffff00087882 */ /* 0x000fe40000000000 */
[----:B------:R-:W-:-:S06]  /*4150*/  UMOV UR4, 0x1 ;  /* 0x0000000100047882 */ /* 0x000fcc0000000000 */
[----:B------:R-:W-:Y:S01]  /*4160*/  @!P0 SYNCS.ARRIVE.TRANS64.RED.A1T0 RZ, [UR5], RZ ;  /* 0x000000ffffff89a7 */ /* 0x000fe20008100405 */
[----:B------:R-:W-:Y:S01]  /*4170*/  NOP ;  /* 0x0000000000007918 */ /* 0x000fe20000000000 */
[----:B-1----:R-:W1:Y:S01]  /*4180*/  LDS R0, [UR6+0x14] ;  /* 0x00001406ff007984 */ /* 0x002e620008000800 */
[----:B------:R-:W-:-:S04]  /*4190*/  ULOP3.LUT UR5, UR21, 0xffff, URZ, 0xc0, !UPT ;  /* 0x0000ffff15057892 */ /* 0x000fc8000f8ec0ff */
[----:B------:R-:W-:-:S04]  /*41a0*/  USHF.R.U32.HI UR5, URZ, 0x5, UR5 ;  /* 0x00000005ff057899 */ /* 0x000fc80008011605 */
[----:B------:R-:W-:Y:S02]  /*41b0*/  USHF.L.U32 UR8, UR8, UR5, URZ ;  /* 0x0000000508087299 */ /* 0x000fe400080006ff */
[----:B------:R-:W-:-:S04]  /*41c0*/  USHF.L.U32 UR4, UR4, UR5, URZ ;  /* 0x0000000504047299 */ /* 0x000fc800080006ff */
[----:B-1----:R-:W-:-:S04]  /*41d0*/  LOP3.LUT R0, R0, UR8, RZ, 0xc0, !PT ;  /* 0x0000000800007c12 */ /* 0x002fc8000f8ec0ff */
[----:B------:R-:W-:-:S13]  /*41e0*/  ISETP.NE.AND P0, PT, R0, UR8, PT ;  /* 0x0000000800007c0c */ /* 0x000fda000bf05270 */
[----:B------:R-:W-:Y:S05]  /*41f0*/  @P0 BRA `(.L_x_86) ;  /* 0x0000000000580947 */ /* 0x000fea0003800000 */
[----:B------:R-:W1:Y:S02]  /*4200*/  LDS R0, [UR6+0x18] ;  /* 0x00001806ff007984 */ /* 0x000e640008000800 */
[----:B-1----:R-:W-:-:S04]  /*4210*/  LOP3.LUT R0, R0, UR4, RZ, 0xc0, !PT ;  /* 0x0000000400007c12 */ /* 0x002fc8000f8ec0ff */
[----:B------:R-:W-:-:S13]  /*4220*/  ISETP.NE.AND P0, PT, R0, UR4, PT ;  /* 0x0000000400007c0c */ /* 0x000fda000bf05270 */
[----:B------:R-:W-:Y:S05]  /*4230*/  @P0 BRA `(.L_x_87) ;  /* 0x00000000003c0947 */ /* 0x000fea0003800000 */
[----:B------:R-:W1:Y:S01]  /*4240*/  S2R R2, SR_LANEID ;  /* 0x0000000000027919 */ /* 0x000e620000000000 */
[----:B------:R-:W-:Y:S01]  /*4250*/  ULOP3.LUT UR8, URZ, UR8, URZ, 0x33, !UPT ;  /* 0x00000008ff087292 */ /* 0x000fe2000f8e33ff */
[----:B------:R-:W-:Y:S02]  /*4260*/  VOTEU.ANY UR7, UPT, PT ;  /* 0x0000000000077886 */ /* 0x000fe400038e0100 */
[----:B------:R-:W-:-:S03]  /*4270*/  UFLO.U32 UR7, UR7 ;  /* 0x00000007000772bd */ /* 0x000fc600080e0000 */
[----:B------:R-:W-:-:S04]  /*4280*/  IMAD.U32 R0, RZ, RZ, UR8 ;  /* 0x00000008ff007e24 */ /* 0x000fc8000f8e00ff */
[----:B------:R2:W3:Y:S02]  /*4290*/  REDUX UR5, R0 ;  /* 0x00000000000573c4 */ /* 0x0004e40000000000 */
[----:B------:R1:W-:Y:S02]  /*42a0*/  UTCATOMSWS.AND URZ, UR8 ;  /* 0x0000000800ff79e3 */ /* 0x0003e40008000000 */
[----:B-1----:R-:W-:Y:S02]  /*42b0*/  ISETP.EQ.U32.AND P0, PT, R2, UR7, PT ;  /* 0x0000000702007c0c */ /* 0x002fe4000bf02070 */
[----:B--2---:R-:W-:Y:S02]  /*42c0*/  LOP3.LUT R0, RZ, UR4, RZ, 0x33, !PT ;  /* 0x00000004ff007c12 */ /* 0x004fe4000f8e33ff */
[----:B---3--:R-:W-:Y:S02]  /*42d0*/  MOV R2, UR5 ;  /* 0x0000000500027c02 */ /* 0x008fe40008000f00 */
[----:B------:R-:W1:Y:S07]  /*42e0*/  REDUX UR4, R0 ;  /* 0x00000000000473c4 */ /* 0x000e6e0000000000 */
[----:B------:R2:W-:Y:S01]  /*42f0*/  @P0 ATOMS.AND RZ, [UR6+0x14], R2 ;  /* 0x00001402ffff098c */ /* 0x0005e2000a800006 */
[----:B-1----:R-:W-:-:S05]  /*4300*/  IMAD.U32 R0, RZ, RZ, UR4 ;  /* 0x00000004ff007e24 */ /* 0x002fca000f8e00ff */
[----:B------:R2:W-:Y:S01]  /*4310*/  @P0 ATOMS.AND RZ, [UR6+0x18], R0 ;  /* 0x00001800ffff098c */ /* 0x0005e2000a800006 */
[----:B------:R-:W-:Y:S05]  /*4320*/  BRA `(.L_x_88) ;  /* 0x0000000000147947 */ /* 0x000fea0003800000 */
.L_x_87:
[----:B------:R-:W-:Y:S02]  /*4330*/  MOV R2, 0x4350 ;  /* 0x0000435000027802 */ /* 0x000fe40000000f00 */
[----:B---345:R-:W-:Y:S05]  /*4340*/  CALL.REL.NOINC `($__internal_0_$__cuda_sm10x_tcgen05_guardrail_trap_col_being_dealloced_not_returned_by_alloc) ;  /* 0x0000006400647944 */ /* 0x038fea0003c00000 */
[----:B------:R-:W-:Y:S05]  /*4350*/  BRA `(.L_x_88) ;  /* 0x0000000000087947 */ /* 0x000fea0003800000 */
.L_x_86:
[----:B------:R-:W-:Y:S02]  /*4360*/  MOV R2, 0x4380 ;  /* 0x0000438000027802 */ /* 0x000fe40000000f00 */
[----:B---345:R-:W-:Y:S05]  /*4370*/  CALL.REL.NOINC `($__internal_2_$__cuda_sm10x_tcgen05_guardrail_trap_unallocated_columns_being_dealloced) ;  /* 0x0000006400707944 */ /* 0x038fea0003c00000 */
.L_x_88:
[----:B------:R-:W-:Y:S01]  /*4380*/  NOP ;  /* 0x0000000000007918 */ /* 0x000fe20000000000 */
[----:B----4-:R-:W-:Y:S05]  /*4390*/  EXIT ;  /* 0x000000000000794d */ /* 0x010fea0003800000 */
.L_x_59:
[----:B------:R-:W-:-:S09]  /*43a0*/  UISETP.NE.OR UP5, UPT, UR10, 0x3, UP5 ;  /* 0x000000030a00788c */ /* 0x000fd2000afa5670 */
[----:B------:R-:W-:Y:S05]  /*43b0*/  BRA.U UP5, `(.L_x_89) ;  /* 0x0000001105747547 */ /* 0x000fea000b800000 */
[----:B------:R-:W1:Y:S01]  /*43c0*/  LDC R0, c[0x0][0xb30] ;  /* 0x0002cc00ff007b82 */ /* 0x000e620000000800 */
[----:B------:R-:W2:Y:S01]  /*43d0*/  LDCU.64 UR8, c[0x0][0x888] ;  /* 0x00011100ff0877ac */ /* 0x000ea20008000a00 */
[----:B------:R-:W-:Y:S02]  /*43e0*/  HFMA2 R27, -RZ, RZ, 0, 0 ;  /* 0x00000000ff1b7431 */ /* 0x000fe400000001ff */
[----:B------:R-:W-:Y:S01]  /*43f0*/  IMAD.MOV.U32 R29, RZ, RZ, 0x1 ;  /* 0x00000001ff1d7424 */ /* 0x000fe200078e00ff */
[----:B------:R-:W-:Y:S01]  /*4400*/  MOV R25, 0x2000 ;  /* 0x0000200000197802 */ /* 0x000fe20000000f00 */
[----:B------:R-:W3:Y:S01]  /*4410*/  LDCU.64 UR4, c[0x0][0x890] ;  /* 0x00011200ff0477ac */ /* 0x000ee20008000a00 */
[----:B------:R-:W-:Y:S01]  /*4420*/  IMAD.MOV.U32 R28, RZ, RZ, RZ ;  /* 0x000000ffff1c7224 */ /* 0x000fe200078e00ff */
[----:B------:R-:W4:Y:S01]  /*4430*/  LDC R24, c[0x0][0x370] ;  /* 0x0000dc00ff187b82 */ /* 0x000f220000000800 */
[----:B------:R-:W-:Y:S01]  /*4440*/  UMOV UR7, 0x400 ;  /* 0x0000040000077882 */ /* 0x000fe20000000000 */
[----:B------:R-:W-:-:S02]  /*4450*/  UPLOP3.LUT UP1, UPT, UPT, UPT, UPT, 0x40, 0x4 ;  /* 0x000000000004789c */ /* 0x000fc40003f2e870 */
[----:B------:R-:W-:-:S04]  /*4460*/  ULEA UR7, UR37, UR7, 0x18 ;  /* 0x0000000725077291 */ /* 0x000fc8000f8ec0ff */
[----:B------:R-:W4:Y:S01]  /*4470*/  LDC R3, c[0x0][0xb0c] ;  /* 0x0002c300ff037b82 */ /* 0x000f220000000800 */
[----:B------:R-:W-:Y:S02]  /*4480*/  UIADD3 UR13, UPT, UPT, UR7, 0x98, URZ ;  /* 0x00000098070d7890 */ /* 0x000fe4000fffe0ff */
[----:B--2---:R-:W-:Y:S02]  /*4490*/  UISETP.NE.U32.AND UP3, UPT, UR8, URZ, UPT ;  /* 0x000000ff0800728c */ /* 0x004fe4000bf65070 */
[----:B------:R-:W-:Y:S02]  /*44a0*/  UIADD3 UR41, UPT, UPT, UR7, 0x80, URZ ;  /* 0x0000008007297890 */ /* 0x000fe4000fffe0ff */
[----:B---3--:R-:W-:Y:S01]  /*44b0*/  UISETP.NE.U32.AND UP4, UPT, UR4, URZ, UPT ;  /* 0x000000ff0400728c */ /* 0x008fe2000bf85070 */
[----:B------:R-:W2:Y:S01]  /*44c0*/  LDC R18, c[0x0][0xb20] ;  /* 0x0002c800ff127b82 */ /* 0x000ea20000000800 */
[----:B-1----:R-:W-:Y:S01]  /*44d0*/  ISETP.NE.AND P1, PT, R0, 0x1, PT ;  /* 0x000000010000780c */ /* 0x002fe20003f25270 */
[----:B------:R-:W-:-:S02]  /*44e0*/  UISETP.NE.AND.EX UP3, UPT, UR9, URZ, UPT, UP3 ;  /* 0x000000ff0900728c */ /* 0x000fc4000bf65330 */
[----:B------:R-:W-:Y:S02]  /*44f0*/  UIADD3 UR33, UPT, UPT, UR7, 0x88, URZ ;  /* 0x0000008807217890 */ /* 0x000fe4000fffe0ff */
[----:B------:R-:W-:Y:S02]  /*4500*/  UIADD3 UR25, UPT, UPT, UR7, 0x90, URZ ;  /* 0x0000009007197890 */ /* 0x000fe4000fffe0ff */
[----:B------:R-:W1:Y:S01]  /*4510*/  LDC.64 R30, c[0x0][0x348] ;  /* 0x0000d200ff1e7b82 */ /* 0x000e620000000a00 */
[----:B------:R-:W-:Y:S02]  /*4520*/  UPRMT UR13, UR37, 0x654, UR13 ;  /* 0x00000654250d7896 */ /* 0x000fe4000800000d */
[----:B------:R-:W-:-:S05]  /*4530*/  UISETP.NE.AND.EX UP4, UPT, UR5, URZ, UPT, UP4 ;  /* 0x000000ff0500728c */ /* 0x000fca000bf85340 */
[----:B------:R-:W3:Y:S08]  /*4540*/  LDC.64 R16, c[0x0][0xb10] ;  /* 0x0002c400ff107b82 */ /* 0x000ef00000000a00 */
[----:B------:R-:W1:Y:S08]  /*4550*/  LDC.64 R6, c[0x0][0xb18] ;  /* 0x0002c600ff067b82 */ /* 0x000e700000000a00 */
[----:B------:R-:W1:Y:S08]  /*4560*/  LDC.64 R4, c[0x0][0xb28] ;  /* 0x0002ca00ff047b82 */ /* 0x000e700000000a00 */
[----:B--2-4-:R-:W1:Y:S02]  /*4570*/  LDC R19, c[0x0][0x374] ;  /* 0x0000dd00ff137b82 */ /* 0x014e640000000800 */
.L_x_100:
[C---:B------:R-:W-:Y:S02]  /*4580*/  LEA R0, R28.reuse, UR7, 0x3 ;  /* 0x000000071c007c11 */ /* 0x040fe4000f8e18ff */
[----:B------:R-:W-:Y:S02]  /*4590*/  SHF.L.U32 R2, R27, 0x1f, RZ ;  /* 0x0000001f1b027819 */ /* 0x000fe400000006ff */
[----:B------:R-:W-:Y:S02]  /*45a0*/  LEA R20, R28, UR7, 0x4 ;  /* 0x000000071c147c11 */ /* 0x000fe4000f8e20ff */
[----:B--2---:R-:W2:Y:S02]  /*45b0*/  SYNCS.PHASECHK.TRANS64.TRYWAIT P0, [R0+URZ+0xd0], R2 ;  /* 0x0000d002000075a7 */ /* 0x004ea400080011ff */
[----:B--2---:R-:W-:Y:S05]  /*45c0*/  @!P0 BRA `(.L_x_90) ;  /* 0x0000005c00748947 */ /* 0x004fea0003800000 */
.L_x_192:
[----:B------:R-:W-:Y:S01]  /*45d0*/  ISETP.GE.AND P0, PT, R40, 0x1, PT ;  /* 0x000000012800780c */ /* 0x000fe20003f06270 */
[----:B------:R-:W4:Y:S01]  /*45e0*/  LDS.128 R20, [R20+0x160] ;  /* 0x0001600014147984 */ /* 0x000f220000000c00 */
[----:B--2---:R-:W-:Y:S01]  /*45f0*/  VIADD R0, R0, 0xe0 ;  /* 0x000000e000007836 */ /* 0x004fe20000000000 */
[----:B------:R-:W-:Y:S01]  /*4600*/  @!PT LDS RZ, [RZ] ;  /* 0x00000000fffff984 */ /* 0x000fe20000000800 */
[----:B------:R-:W-:Y:S01]  /*4610*/  @!PT LDS RZ, [RZ] ;  /* 0x00000000fffff984 */ /* 0x000fe20000000800 */
[----:B------:R-:W-:Y:S01]  /*4620*/  @!PT LDS RZ, [RZ] ;  /* 0x00000000fffff984 */ /* 0x000fe20000000800 */
[----:B------:R-:W-:Y:S01]  /*4630*/  @!PT LDS RZ, [RZ] ;  /* 0x00000000fffff984 */ /* 0x000fe20000000800 */
[----:B------:R2:W-:Y:S06]  /*4640*/  MEMBAR.ALL.CTA ;  /* 0x0000000000007992 */ /* 0x0005ec0000008000 */
[----:B--2---:R-:W2:Y:S01]  /*4650*/  FENCE.VIEW.ASYNC.S ;  /* 0x00000000000073c6 */ /* 0x004ea20000000000 */
[----:B------:R-:W-:Y:S04]  /*4660*/  PRMT R0, RZ, 0x654, R0 ;  /* 0x00000654ff007816 */ /* 0x000fe80000000000 */
[----:B--2---:R2:W-:Y:S01]  /*4670*/  SYNCS.ARRIVE.TRANS64.RED.A1T0 RZ, [R0+URZ], RZ ;  /* 0x000000ff00ff79a7 */ /* 0x0045e200081004ff */
[----:B----4-:R-:W-:Y:S11]  /*4680*/  LOP3.LUT P3, RZ, R22, 0x1, RZ, 0xc0, !PT ;  /* 0x0000000116ff7812 */ /* 0x010ff6000786c0ff */
[----:B------:R-:W-:Y:S02]  /*4690*/  @!UPT UIADD3 URZ, UPT, UPT, URZ, URZ, URZ ;  /* 0x000000fffffff290 */ /* 0x000fe4000fffe0ff */
[----:B------:R-:W-:Y:S02]  /*46a0*/  @P3 MOV R11, R20 ;  /* 0x00000014000b3202 */ /* 0x000fe40000000f00 */
[----:B------:R-:W-:Y:S01]  /*46b0*/  @P3 LOP3.LUT R10, R21, 0xffff, RZ, 0xc0, !PT ;  /* 0x0000ffff150a3812 */ /* 0x000fe200078ec0ff */
[----:B--2---:R-:W-:Y:S06]  /*46c0*/  @!P0 BRA `(.L_x_91) ;  /* 0x0000000000a48947 */ /* 0x004fec0003800000 */
[-C--:B-1----:R-:W-:Y:S01]  /*46d0*/  IMAD.HI.U32 R0, R19, R7.reuse, RZ ;  /* 0x0000000713007227 */ /* 0x082fe200078e00ff */
[----:B------:R-:W-:Y:S02]  /*46e0*/  ISETP.NE.AND P0, PT, R6, 0x1, PT ;  /* 0x000000010600780c */ /* 0x000fe40003f05270 */
[----:B------:R-:W-:Y:S01]  /*46f0*/  ISETP.NE.AND P2, PT, R40, 0x1, PT ;  /* 0x000000012800780c */ /* 0x000fe20003f45270 */
[----:B---3--:R-:W-:Y:S01]  /*4700*/  IMAD.HI.U32 R9, R24, R16, RZ ;  /* 0x0000001018097227 */ /* 0x008fe200078e00ff */
[----:B------:R-:W-:Y:S02]  /*4710*/  SHF.R.U32.HI R0, RZ, R18, R0 ;  /* 0x00000012ff007219 */ /* 0x000fe40000011600 */
[----:B------:R-:W-:Y:S01]  /*4720*/  ISETP.NE.AND P4, PT, R3, 0x1, PT ;  /* 0x000000010300780c */ /* 0x000fe20003f85270 */
[----:B------:R-:W-:Y:S01]  /*4730*/  IMAD.HI.U32 R13, R10, R7, RZ ;  /* 0x000000070a0d7227 */ /* 0x000fe200078e00ff */
[----:B------:R-:W-:Y:S02]  /*4740*/  SHF.R.U32.HI R9, RZ, R17, R9 ;  /* 0x00000011ff097219 */ /* 0x000fe40000011609 */
[----:B------:R-:W-:Y:S01]  /*4750*/  SEL R0, R19, R0, !P0 ;  /* 0x0000000013007207 */ /* 0x000fe20004000000 */
[----:B------:R-:W-:Y:S01]  /*4760*/  IMAD.HI.U32 R12, R11, R16, RZ ;  /* 0x000000100b0c7227 */ /* 0x000fe200078e00ff */
[----:B------:R-:W-:Y:S03]  /*4770*/  SEL R9, R24, R9, !P4 ;  /* 0x0000000918097207 */ /* 0x000fe60006000000 */
[-C--:B------:R-:W-:Y:S01]  /*4780*/  IMAD.HI.U32 R8, R0, R4.reuse, RZ ;  /* 0x0000000400087227 */ /* 0x080fe200078e00ff */
[----:B------:R-:W-:Y:S03]  /*4790*/  SHF.R.U32.HI R12, RZ, R17, R12 ;  /* 0x00000011ff0c7219 */ /* 0x000fe6000001160c */
[----:B------:R-:W-:Y:S01]  /*47a0*/  IMAD.HI.U32 R2, R9, R4, RZ ;  /* 0x0000000409027227 */ /* 0x000fe200078e00ff */
[-C--:B------:R-:W-:Y:S02]  /*47b0*/  @P2 SHF.R.U32.HI R0, RZ, R5.reuse, R8 ;  /* 0x00000005ff002219 */ /* 0x080fe40000011608 */
[----:B------:R-:W-:Y:S02]  /*47c0*/  SHF.R.U32.HI R8, RZ, R18, R13 ;  /* 0x00000012ff087219 */ /* 0x000fe4000001160d */
[----:B------:R-:W-:Y:S01]  /*47d0*/  @P2 SHF.R.U32.HI R9, RZ, R5, R2 ;  /* 0x00000005ff092219 */ /* 0x000fe20000011602 */
[----:B------:R-:W-:Y:S01]  /*47e0*/  IMAD R0, R40, R0, RZ ;  /* 0x0000000028007224 */ /* 0x000fe200078e02ff */
[----:B------:R-:W-:Y:S02]  /*47f0*/  SEL R8, R10, R8, !P0 ;  /* 0x000000080a087207 */ /* 0x000fe40004000000 */
[----:B------:R-:W-:Y:S01]  /*4800*/  SEL R2, R11, R12, !P4 ;  /* 0x0000000c0b027207 */ /* 0x000fe20006000000 */
[----:B------:R-:W-:Y:S01]  /*4810*/  IMAD R12, R40, R9, RZ ;  /* 0x00000009280c7224 */ /* 0x000fe200078e02ff */
[C---:B------:R-:W-:Y:S01]  /*4820*/  ISETP.GE.AND P0, PT, R8.reuse, R0, PT ;  /* 0x000000000800720c */ /* 0x040fe20003f06270 */
[----:B------:R-:W-:Y:S03]  /*4830*/  IMAD.HI.U32 R0, R8, R4, RZ ;  /* 0x0000000408007227 */ /* 0x000fe600078e00ff */
[----:B------:R-:W-:Y:S02]  /*4840*/  ISETP.GE.OR P0, PT, R2, R12, P0 ;  /* 0x0000000c0200720c */ /* 0x000fe40000706670 */
[-C--:B------:R-:W-:Y:S04]  /*4850*/  SHF.R.U32.HI R0, RZ, R5.reuse, R0 ;  /* 0x00000005ff007219 */ /* 0x080fe80000011600 */
[----:B------:R-:W-:Y:S05]  /*4860*/  SEL R13, R8, R0, !P2 ;  /* 0x00000000080d7207 */ /* 0x000fea0005000000 */
[----:B------:R-:W-:Y:S02]  /*4870*/  IMAD.MOV R12, RZ, RZ, -R13 ;  /* 0x000000ffff0c7224 */ /* 0x000fe400078e0a0d */
[----:B------:R-:W-:Y:S04]  /*4880*/  @!P0 IMAD.HI.U32 R0, R2, R4, RZ ;  /* 0x0000000402008227 */ /* 0x000fe800078e00ff */
[----:B------:R-:W-:Y:S01]  /*4890*/  IMAD R12, R40, R12, R8 ;  /* 0x0000000c280c7224 */ /* 0x000fe200078e0208 */
[----:B------:R-:W-:Y:S04]  /*48a0*/  @!P0 SHF.R.U32.HI R0, RZ, R5, R0 ;  /* 0x00000005ff008219 */ /* 0x000fe80000011600 */
[----:B------:R-:W-:Y:S04]  /*48b0*/  @!P0 SEL R0, R2, R0, !P2 ;  /* 0x0000000002008207 */ /* 0x000fe80005000000 */
[----:B------:R-:W-:Y:S01]  /*48c0*/  @!P0 IADD3 R13, PT, PT, R13, -R0, RZ ;  /* 0x800000000d0d8210 */ /* 0x000fe20007ffe0ff */
[----:B------:R-:W-:Y:S01]  /*48d0*/  @!P0 IMAD R0, R9, R12, R0 ;  /* 0x0000000c09008224 */ /* 0x000fe200078e0200 */
[----:B------:R-:W-:Y:S01]  /*48e0*/  IADD3 R9, PT, PT, -R8, RZ, RZ ;  /* 0x000000ff08097210 */ /* 0x000fe20007ffe1ff */
[--C-:B------:R-:W-:Y:S02]  /*48f0*/  IMAD.MOV R12, RZ, RZ, -R2.reuse ;  /* 0x000000ffff0c7224 */ /* 0x100fe400078e0a02 */
[----:B------:R-:W-:Y:S02]  /*4900*/  @!P0 IMAD R8, R13, R40, R2 ;  /* 0x000000280d088224 */ /* 0x000fe400078e0202 */
[----:B------:R-:W-:Y:S02]  /*4910*/  @!P0 IMAD.MOV.U32 R2, RZ, RZ, R0 ;  /* 0x000000ffff028224 */ /* 0x000fe400078e0000 */
[----:B------:R-:W-:Y:S02]  /*4920*/  IMAD R11, R3, R12, R11 ;  /* 0x0000000c030b7224 */ /* 0x000fe400078e020b */
[----:B------:R-:W-:Y:S02]  /*4930*/  IMAD R10, R6, R9, R10 ;  /* 0x00000009060a7224 */ /* 0x000fe400078e020a */
[----:B------:R-:W-:Y:S02]  /*4940*/  IMAD R11, R2, R3, R11 ;  /* 0x00000003020b7224 */ /* 0x000fe400078e020b */
[----:B------:R-:W-:Y:S02]  /*4950*/  IMAD R10, R8, R6, R10 ;  /* 0x00000006080a7224 */ /* 0x000fe400078e020a */
.L_x_91:
[----:B------:R-:W-:Y:S05]  /*4960*/  BRA.U UP1, `(.L_x_92) ;  /* 0x0000000101107547 */ /* 0x000fea000b800000 */
[----:B------:R-:W-:Y:S04]  /*4970*/  MOV R2, UR6 ;  /* 0x0000000600027c02 */ /* 0x000fe80008000f00 */
[----:B------:R-:W-:Y:S04]  /*4980*/  SHF.L.U32 R2, R2, 0x1f, RZ ;  /* 0x0000001f02027819 */ /* 0x000fe800000006ff */
[----:B------:R-:W2:Y:S02]  /*4990*/  SYNCS.PHASECHK.TRANS64.TRYWAIT P0, [UR7+0xc8], R2 ;  /* 0x0000c802ff0075a7 */ /* 0x000ea40008001107 */
[----:B--2---:R-:W-:Y:S05]  /*49a0*/  @!P0 BRA `(.L_x_93) ;  /* 0x0000005800908947 */ /* 0x004fea0003800000 */
.L_x_92:
[----:B------:R-:W-:Y:S02]  /*49b0*/  R2UR UR42, R15 ;  /* 0x000000000f2a72ca */ /* 0x000fe400000e0000 */
[----:B------:R-:W-:Y:S02]  /*49c0*/  R2UR UR43, R14 ;  /* 0x000000000e2b72ca */ /* 0x000fe400000e0000 */
[----:B------:R-:W-:Y:S02]  /*49d0*/  ISETP.NE.U32.AND P2, PT, RZ, UR4, PT ;  /* 0x00000004ff007c0c */ /* 0x000fe4000bf45070 */
[----:B------:R-:W-:Y:S02]  /*49e0*/  SHF.L.U32 R14, R29, 0x1f, RZ ;  /* 0x0000001f1d0e7819 */ /* 0x000fe400000006ff */
[----:B------:R-:W-:Y:S05]  /*49f0*/  ISETP.NE.AND.EX P2, PT, RZ, UR5, PT, P2 ;  /* 0x00000005ff007c0c */ /* 0x000fea000bf45320 */
[----:B------:R-:W-:Y:S02]  /*4a00*/  USHF.L.U32 UR42, UR42, 0x8, URZ ;  /* 0x000000082a2a7899 */ /* 0x000fe400080006ff */
[----:B------:R-:W-:Y:S01]  /*4a10*/  USHF.L.U32 UR43, UR43, 0x6, URZ ;  /* 0x000000062b2b7899 */ /* 0x000fe200080006ff */
[----:B------:R-:W-:Y:S11]  /*4a20*/  BRA.U !UP4, `(.L_x_94) ;  /* 0x000000010c347547 */ /* 0x000ff6000b800000 */
[----:B------:R-:W-:Y:S01]  /*4a30*/  UPLOP3.LUT UP0, UPT, UPT, UPT, UP3, 0x80, 0x8 ;  /* 0x000000000008789c */ /* 0x000fe20003f0f030 */
[----:B--2---:R-:W-:Y:S02]  /*4a40*/  HFMA2 R0, -RZ, RZ, 0, 5.9604644775390625e-08 ;  /* 0x00000001ff007431 */ /* 0x004fe400000001ff */
[----:B------:R-:W-:Y:S03]  /*4a50*/  IMAD.MOV.U32 R96, RZ, RZ, 0x1 ;  /* 0x00000001ff607424 */ /* 0x000fe600078e00ff */
[----:B------:R-:W-:Y:S05]  /*4a60*/  PLOP3.LUT P0, PT, PT, PT, UP0, 0x80, 0x8 ;  /* 0x000000000008781c */ /* 0x000fea0003f0f008 */
[----:B------:R-:W2:Y:S01]  /*4a70*/  @UP0 LDCU.64 UR10, c[0x0][0x888] ;  /* 0x00011100ff0a07ac */ /* 0x000ea20008000a00 */
[----:B------:R-:W-:Y:S07]  /*4a80*/  @UP0 UIMAD UR8, UR36, UR4, URZ ;  /* 0x00000004240802a4 */ /* 0x000fee000f8e02ff */
[----:B------:R-:W-:Y:S01]  /*4a90*/  @!P0 PRMT R96, R0, 0x7610, R96 ;  /* 0x0000761000608816 */ /* 0x000fe20000000060 */
[----:B--2---:R-:W-:Y:S03]  /*4aa0*/  @UP0 UIMAD.WIDE UR10, UR8, 0x4, UR10 ;  /* 0x00000004080a08a5 */ /* 0x004fe6000f8e020a */
[----:B------:R-:W2:Y:S03]  /*4ab0*/  @!UP0 LDCU UR8, c[0x0][0x880] ;  /* 0x00011000ff0887ac */ /* 0x000ea60008000800 */
[----:B------:R-:W-:Y:S01]  /*4ac0*/  IMAD.U32 R8, RZ, RZ, UR10 ;  /* 0x0000000aff087e24 */ /* 0x000fe2000f8e00ff */
[----:B------:R-:W-:Y:S05]  /*4ad0*/  MOV R9, UR11 ;  /* 0x0000000b00097c02 */ /* 0x000fea0008000f00 */
[----:B-----5:R4:W5:Y:S02]  /*4ae0*/  @P0 LDG.E R49, desc[UR46][R8.64] ;  /* 0x0000002e08310981 */ /* 0x020964000c1e1900 */
[----:B--2-4-:R-:W-:Y:S07]  /*4af0*/  @!P0 IMAD.U32 R49, RZ, RZ, UR8 ;  /* 0x00000008ff318e24 */ /* 0x014fee000f8e00ff */
.L_x_94:
[----:B-----5:R-:W-:Y:S01]  /*4b00*/  @!P2 FSETP.EQ.AND P0, PT, R49, RZ, PT ;  /* 0x000000ff3100a20b */ /* 0x020fe20003f02000 */
[----:B------:R-:W-:Y:S01]  /*4b10*/  @!UPT UIADD3 URZ, UPT, UPT, URZ, URZ, URZ ;  /* 0x000000fffffff290 */ /* 0x000fe2000fffe0ff */
[----:B------:R-:W-:Y:S11]  /*4b20*/  @!P2 BRA `(.L_x_95) ;  /* 0x000000000014a947 */ /* 0x000ff60003800000 */
[----:B------:R-:W-:Y:S02]  /*4b30*/  LOP3.LUT P2, RZ, R96, 0xff, RZ, 0xc0, !PT ;  /* 0x000000ff60ff7812 */ /* 0x000fe4000784c0ff */
[----:B------:R-:W-:Y:S04]  /*4b40*/  PLOP3.LUT P0, PT, PT, PT, UP0, 0x80, 0x8 ;  /* 0x000000000008781c */ /* 0x000fe80003f0f008 */
[----:B------:R-:W-:Y:S07]  /*4b50*/  PLOP3.LUT P0, PT, P0, PT, PT, 0x8, 0x80 ;  /* 0x000000000080781c */ /* 0x000fee000070e170 */
[----:B------:R-:W-:Y:S11]  /*4b60*/  @P2 FSETP.EQ.AND P0, PT, R49, RZ, PT ;  /* 0x000000ff3100220b */ /* 0x000ff60003f02000 */
[----:B------:R-:W-:Y:S02]  /*4b70*/  @!UPT UIADD3 URZ, UPT, UPT, URZ, URZ, URZ ;  /* 0x000000fffffff290 */ /* 0x000fe4000fffe0ff */
.L_x_95:
[----:B------:R-:W4:Y:S01]  /*4b80*/  SYNCS.PHASECHK.TRANS64.TRYWAIT P2, [UR7+0xa0], R14 ;  /* 0x0000a00eff0075a7 */ /* 0x000f220008041107 */
[----:B------:R-:W-:Y:S04]  /*4b90*/  ELECT P4, URZ, PT ;  /* 0x0000000000ff782f */ /* 0x000fe80003880000 */
[----:B------:R-:W-:Y:S11]  /*4ba0*/  PLOP3.LUT P4, PT, P0, P4, PT, 0xf2, 0x2f ;  /* 0x00000000002f781c */ /* 0x000ff60000789e72 */
[----:B------:R-:W-:Y:S02]  /*4bb0*/  @!UPT UIADD3 URZ, UPT, UPT, URZ, URZ, URZ ;  /* 0x000000fffffff290 */ /* 0x000fe4000fffe0ff */
[----:B-1----:R-:W-:Y:S05]  /*4bc0*/  @!P4 IADD3 R8, P0, PT, R30, 0x580, RZ ;  /* 0x000005801e08c810 */ /* 0x002fea0007f1e0ff */
[----:B--2---:R-:W-:Y:S01]  /*4bd0*/  @!P4 IMAD.X R2, RZ, RZ, R31, P0 ;  /* 0x000000ffff02c224 */ /* 0x004fe200000e061f */
[----:B----4-:R-:W-:Y:S07]  /*4be0*/  @!P2 BRA `(.L_x_96) ;  /* 0x000000580018a947 */ /* 0x010fee0003800000 */
.L_x_195:
[----:B------:R-:W-:Y:S01]  /*4bf0*/  @!P4 R2UR UR9, R8 ;  /* 0x000000000809c2ca */ /* 0x000fe200000e0000 */
[----:B------:R-:W-:Y:S01]  /*4c00*/  VOTEU.ALL UP1, P4 ;  /* 0x0000000000ff7886 */ /* 0x000fe20002020000 */
[----:B------:R-:W-:Y:S01]  /*4c10*/  @!P4 R2UR UR8, R2 ;  /* 0x000000000208c2ca */ /* 0x000fe200000e0000 */
[----:B------:R-:W-:Y:S01]  /*4c20*/  VOTEU.ALL UP2, P4 ;  /* 0x0000000000ff7886 */ /* 0x000fe20002040000 */
[----:B------:R-:W-:Y:S01]  /*4c30*/  UMOV UR16, 0x0 ;  /* 0x0000000000107882 */ /* 0x000fe20000000000 */
[----:B------:R-:W-:Y:S01]  /*4c40*/  UMOV UR17, 0x10000000 ;  /* 0x1000000000117882 */ /* 0x000fe20000000000 */
[----:B------:R-:W-:Y:S01]  /*4c50*/  @!UP1 UIADD3 UR40, UPT, UPT, UR7, 0x200, URZ ;  /* 0x0000020007289890 */ /* 0x000fe2000fffe0ff */
[----:B-1----:R-:W-:Y:S01]  /*4c60*/  @!P4 IMAD.MOV.U32 R0, RZ, RZ, 0x2000 ;  /* 0x00002000ff00c424 */ /* 0x002fe200078e00ff */
[----:B------:R-:W-:Y:S01]  /*4c70*/  UMOV UR44, UR36 ;  /* 0x00000024002c7c82 */ /* 0x000fe20008000000 */
[----:B------:R-:W-:Y:S01]  /*4c80*/  @!UP1 UIADD3 UR10, UPT, UPT, UR42, 0x80, URZ ;  /* 0x000000802a0a9890 */ /* 0x000fe2000fffe0ff */
[----:B------:R-:W-:Y:S01]  /*4c90*/  UMOV UR11, UR43 ;  /* 0x0000002b000b7c82 */ /* 0x000fe20008000000 */
[----:B------:R-:W-:Y:S02]  /*4ca0*/  UMOV UR12, UR36 ;  /* 0x00000024000c7c82 */ /* 0x000fe40008000000 */
[----:B------:R-:W-:Y:S01]  /*4cb0*/  IMAD.U32 R8, RZ, RZ, UR9 ;  /* 0x00000009ff087e24 */ /* 0x000fe2000f8e00ff */
[----:B------:R-:W-:Y:S01]  /*4cc0*/  UMOV UR9, UR41 ;  /* 0x0000002900097c82 */ /* 0x000fe20008000000 */
[----:B------:R-:W-:Y:S01]  /*4cd0*/  IMAD.U32 R9, RZ, RZ, UR8 ;  /* 0x00000008ff097e24 */ /* 0x000fe2000f8e00ff */
[----:B------:R-:W-:Y:S02]  /*4ce0*/  @!UP1 UIADD3 UR8, UPT, UPT, UR7, 0x1200, URZ ;  /* 0x0000120007089890 */ /* 0x000fe4000fffe0ff */
[----:B------:R-:W-:Y:S01]  /*4cf0*/  @!P4 R2UR UR18, R8 ;  /* 0x000000000812c2ca */ /* 0x000fe200000e0000 */
[----:B------:R-:W-:Y:S01]  /*4d00*/  VOTEU.ALL UP1, P4 ;  /* 0x0000000000ff7886 */ /* 0x000fe20002020000 */
[----:B------:R-:W-:Y:S01]  /*4d10*/  @!P4 R2UR UR19, R9 ;  /* 0x000000000913c2ca */ /* 0x000fe200000e0000 */
[----:B------:R-:W-:Y:S01]  /*4d20*/  UPRMT UR14, UR37, 0x654, UR41 ;  /* 0x00000654250e7896 */ /* 0x000fe20008000029 */
[----:B------:R-:W-:Y:S05]  /*4d30*/  @!P4 IADD3 R8, P0, PT, R30, 0x580, RZ ;  /* 0x000005801e08c810 */ /* 0x000fea0007f1e0ff */
[----:B------:R-:W-:Y:S06]  /*4d40*/  @!P4 IMAD.X R2, RZ, RZ, R31, P0 ;  /* 0x000000ffff02c224 */ /* 0x000fec00000e061f */
[----:B------:R1:W-:Y:S01]  /*4d50*/  @!UP2 UTMALDG.3D [UR40], [UR18], desc[UR16] ;  /* 0x000010281200a5b4 */ /* 0x0003e20008011000 */
[----:B------:R1:W-:Y:S01]  /*4d60*/  @!UP1 UTMALDG.3D [UR8], [UR18], desc[UR16] ;  /* 0x00001008120095b4 */ /* 0x0003e20008011000 */
[----:B------:R1:W-:Y:S01]  /*4d70*/  @!P4 SYNCS.ARRIVE.TRANS64.RED.A0TR RZ, [UR7+0x80], R0 ;  /* 0x00008000ffffc9a7 */ /* 0x0003e20008300407 */
[----:B------:R-:W-:Y:S01]  /*4d80*/  SYNCS.ARRIVE.TRANS64.RED.A1T0 RZ, [UR14], RZ ;  /* 0x000000ffffff79a7 */ /* 0x000fe2000810040e */
[----:B------:R-:W2:Y:S02]  /*4d90*/  SYNCS.PHASECHK.TRANS64.TRYWAIT P2, [UR7+0xa8], R14 ;  /* 0x0000a80eff0075a7 */ /* 0x000ea40008041107 */
[----:B-12---:R-:W-:Y:S05]  /*4da0*/  @!P2 BRA `(.L_x_97) ;  /* 0x0000005400c0a947 */ /* 0x006fea0003800000 */
.L_x_197:
        /* <DEDUP_REMOVED lines=8> */
[----:B------:R-:W-:Y:S01]  /*4e30*/  @!UP1 UIADD3 UR32, UPT, UPT, UR7, 0x2200, URZ ;  /* 0x0000220007209890 */ /* 0x000fe2000fffe0ff */
[----:B------:R-:W-:Y:S01]  /*4e40*/  UMOV UR35, UR43 ;  /* 0x0000002b00237c82 */ /* 0x000fe20008000000 */
[----:B------:R-:W-:Y:S03]  /*4e50*/  @!UP1 UIADD3 UR10, UPT, UPT, UR42, 0xa0, URZ ;  /* 0x000000a02a0a9890 */ /* 0x000fe6000fffe0ff */
[----:B------:R-:W-:Y:S01]  /*4e60*/  IMAD.U32 R8, RZ, RZ, UR9 ;  /* 0x00000009ff087e24 */ /* 0x000fe2000f8e00ff */
[----:B------:R-:W-:Y:S01]  /*4e70*/  UMOV UR9, UR33 ;  /* 0x0000002100097c82 */ /* 0x000fe20008000000 */
[----:B------:R-:W-:Y:S01]  /*4e80*/  IMAD.U32 R9, RZ, RZ, UR8 ;  /* 0x00000008ff097e24 */ /* 0x000fe2000f8e00ff */
[----:B------:R-:W-:Y:S02]  /*4e90*/  @!UP1 UIADD3 UR8, UPT, UPT, UR7, 0x3200, URZ ;  /* 0x0000320007089890 */ /* 0x000fe4000fffe0ff */
[----:B------:R-:W-:Y:S01]  /*4ea0*/  @!P4 R2UR UR18, R8 ;  /* 0x000000000812c2ca */ /* 0x000fe200000e0000 */
[----:B------:R-:W-:Y:S01]  /*4eb0*/  VOTEU.ALL UP1, P4 ;  /* 0x0000000000ff7886 */ /* 0x000fe20002020000 */
[----:B------:R-:W-:Y:S01]  /*4ec0*/  @!P4 R2UR UR19, R9 ;  /* 0x000000000913c2ca */ /* 0x000fe200000e0000 */
[----:B------:R-:W-:Y:S01]  /*4ed0*/  UMOV UR11, UR43 ;  /* 0x0000002b000b7c82 */ /* 0x000fe20008000000 */
[----:B------:R-:W-:Y:S01]  /*4ee0*/  UMOV UR12, UR36 ;  /* 0x00000024000c7c82 */ /* 0x000fe20008000000 */
[----:B------:R-:W-:Y:S01]  /*4ef0*/  UPRMT UR14, UR37, 0x654, UR33 ;  /* 0x00000654250e7896 */ /* 0x000fe20008000021 */
[----:B------:R-:W-:Y:S05]  /*4f00*/  @!P4 IADD3 R8, P0, PT, R30, 0x580, RZ ;  /* 0x000005801e08c810 */ /* 0x000fea0007f1e0ff */
[----:B------:R-:W-:Y:S04]  /*4f10*/  @!P4 IMAD.X R2, RZ, RZ, R31, P0 ;  /* 0x000000ffff02c224 */ /* 0x000fe800000e061f */
[----:B------:R1:W-:Y:S01]  /*4f20*/  @!UP2 UTMALDG.3D [UR32], [UR18], desc[UR16] ;  /* 0x000010201200a5b4 */ /* 0x0003e20008011000 */
[----:B------:R1:W-:Y:S01]  /*4f30*/  @!UP1 UTMALDG.3D [UR8], [UR18], desc[UR16] ;  /* 0x00001008120095b4 */ /* 0x0003e20008011000 */
[----:B------:R1:W-:Y:S01]  /*4f40*/  @!P4 SYNCS.ARRIVE.TRANS64.RED.A0TR RZ, [UR7+0x88], R0 ;  /* 0x00008800ffffc9a7 */ /* 0x0003e20008300407 */
[----:B------:R-:W-:Y:S01]  /*4f50*/  SYNCS.ARRIVE.TRANS64.RED.A1T0 RZ, [UR14], RZ ;  /* 0x000000ffffff79a7 */ /* 0x000fe2000810040e */
[----:B------:R-:W2:Y:S02]  /*4f60*/  SYNCS.PHASECHK.TRANS64.TRYWAIT P2, [UR7+0xb0], R14 ;  /* 0x0000b00eff0075a7 */ /* 0x000ea40008041107 */
[----:B-12---:R-:W-:Y:S05]  /*4f70*/  @!P2 BRA `(.L_x_98) ;  /* 0x000000540064a947 */ /* 0x006fea0003800000 */
.L_x_199:
[----:B------:R-:W2:Y:S01]  /*4f80*/  LDC.64 R12, c[0x0][0xb18] ;  /* 0x0002c600ff0c7b82 */ /* 0x000ea20000000a00 */
[----:B------:R-:W-:Y:S01]  /*4f90*/  @!P4 R2UR UR8, R2 ;  /* 0x000000000208c2ca */ /* 0x000fe200000e0000 */
[----:B------:R-:W-:Y:S01]  /*4fa0*/  VOTEU.ALL UP1, P4 ;  /* 0x0000000000ff7886 */ /* 0x000fe20002020000 */
[----:B------:R-:W-:Y:S01]  /*4fb0*/  @!P4 R2UR UR9, R8 ;  /* 0x000000000809c2ca */ /* 0x000fe200000e0000 */
[----:B------:R-:W-:Y:S01]  /*4fc0*/  VOTEU.ALL UP2, P4 ;  /* 0x0000000000ff7886 */ /* 0x000fe20002040000 */
[----:B------:R-:W-:Y:S03]  /*4fd0*/  UMOV UR16, 0x0 ;  /* 0x0000000000107882 */ /* 0x000fe60000000000 */
[----:B------:R-:W4:Y:S01]  /*4fe0*/  @!P1 LDC R2, c[0x0][0xb0c] ;  /* 0x0002c300ff029b82 */ /* 0x000f220000000800 */
[----:B------:R-:W-:Y:S01]  /*4ff0*/  @!UP1 UIADD3 UR26, UPT, UPT, UR42, 0x40, URZ ;  /* 0x000000402a1a9890 */ /* 0x000fe2000fffe0ff */
[----:B-1----:R-:W-:Y:S01]  /*5000*/  @!P4 IMAD.MOV.U32 R0, RZ, RZ, 0x2000 ;  /* 0x00002000ff00c424 */ /* 0x002fe200078e00ff */
[----:B------:R-:W-:Y:S01]  /*5010*/  @!UP1 UIADD3 UR24, UPT, UPT, UR7, 0x4200, URZ ;  /* 0x0000420007189890 */ /* 0x000fe2000fffe0ff */
[----:B------:R-:W-:Y:S01]  /*5020*/  @P3 SHF.R.U32.HI R26, RZ, 0x10, R21 ;  /* 0x00000010ff1a3819 */ /* 0x000fe20000011615 */
[----:B------:R-:W-:Y:S01]  /*5030*/  UMOV UR17, 0x10000000 ;  /* 0x1000000000117882 */ /* 0x000fe20000000000 */
[----:B------:R-:W-:Y:S01]  /*5040*/  UMOV UR27, UR43 ;  /* 0x0000002b001b7c82 */ /* 0x000fe20008000000 */
[----:B------:R-:W-:Y:S01]  /*5050*/  UMOV UR28, UR36 ;  /* 0x00000024001c7c82 */ /* 0x000fe20008000000 */
[----:B------:R-:W-:Y:S01]  /*5060*/  IMAD.U32 R9, RZ, RZ, UR8 ;  /* 0x00000008ff097e24 */ /* 0x000fe2000f8e00ff */
[----:B------:R-:W-:Y:S01]  /*5070*/  @!UP1 UIADD3 UR10, UPT, UPT, UR42, 0xc0, URZ ;  /* 0x000000c02a0a9890 */ /* 0x000fe2000fffe0ff */
[----:B------:R-:W-:Y:S01]  /*5080*/  IMAD.U32 R8, RZ, RZ, UR9 ;  /* 0x00000009ff087e24 */ /* 0x000fe2000f8e00ff */
[----:B------:R-:W-:Y:S01]  /*5090*/  @!UP1 UIADD3 UR8, UPT, UPT, UR7, 0x5200, URZ ;  /* 0x0000520007089890 */ /* 0x000fe2000fffe0ff */
[----:B------:R-:W-:Y:S01]  /*50a0*/  VIADD R28, R28, 0x1 ;  /* 0x000000011c1c7836 */ /* 0x000fe20000000000 */
[----:B------:R-:W-:Y:S01]  /*50b0*/  @!P4 R2UR UR19, R9 ;  /* 0x000000000913c2ca */ /* 0x000fe200000e0000 */
[----:B------:R-:W-:Y:S01]  /*50c0*/  VOTEU.ALL UP1, P4 ;  /* 0x0000000000ff7886 */ /* 0x000fe20002020000 */
[----:B------:R-:W-:Y:S01]  /*50d0*/  @!P4 R2UR UR18, R8 ;  /* 0x000000000812c2ca */ /* 0x000fe200000e0000 */
[----:B------:R-:W-:Y:S01]  /*50e0*/  UMOV UR9, UR25 ;  /* 0x0000001900097c82 */ /* 0x000fe20008000000 */
[----:B------:R-:W1:Y:S01]  /*50f0*/  LDC.64 R8, c[0x0][0xb10] ;  /* 0x0002c400ff087b82 */ /* 0x000e620000000a00 */
[----:B------:R-:W-:Y:S01]  /*5100*/  UMOV UR11, UR43 ;  /* 0x0000002b000b7c82 */ /* 0x000fe20008000000 */
[----:B------:R-:W-:Y:S01]  /*5110*/  UMOV UR12, UR36 ;  /* 0x00000024000c7c82 */ /* 0x000fe20008000000 */
[----:B------:R-:W-:Y:S08]  /*5120*/  UPRMT UR14, UR37, 0x654, UR25 ;  /* 0x00000654250e7896 */ /* 0x000ff00008000019 */
[----:B------:R1:W-:Y:S01]  /*5130*/  @!UP2 UTMALDG.3D [UR24], [UR18], desc[UR16] ;  /* 0x000010181200a5b4 */ /* 0x0003e20008011000 */
[----:B------:R1:W-:Y:S01]  /*5140*/  @!UP1 UTMALDG.3D [UR8], [UR18], desc[UR16] ;  /* 0x00001008120095b4 */ /* 0x0003e20008011000 */
[----:B------:R5:W-:Y:S01]  /*5150*/  @!P4 SYNCS.ARRIVE.TRANS64.RED.A0TR RZ, [UR7+0x90], R0 ;  /* 0x00009000ffffc9a7 */ /* 0x000be20008300407 */
[C---:B-1----:R-:W-:Y:S01]  /*5160*/  @!P1 IMAD.HI.U32 R8, R11.reuse, R8, RZ ;  /* 0x000000080b089227 */ /* 0x042fe200078e00ff */
[----:B--2---:R-:W-:Y:S02]  /*5170*/  @!P1 ISETP.NE.AND P0, PT, R12, 0x1, PT ;  /* 0x000000010c00980c */ /* 0x004fe40003f05270 */
[----:B----4-:R-:W-:Y:S01]  /*5180*/  @!P1 ISETP.NE.AND P2, PT, R2, 0x1, PT ;  /* 0x000000010200980c */ /* 0x010fe20003f45270 */
[C---:B------:R-:W-:Y:S01]  /*5190*/  @!P1 IMAD.HI.U32 R13, R10.reuse, R13, RZ ;  /* 0x0000000d0a0d9227 */ /* 0x040fe200078e00ff */
[----:B------:R-:W-:Y:S04]  /*51a0*/  @!P1 SHF.R.U32.HI R8, RZ, R9, R8 ;  /* 0x00000009ff089219 */ /* 0x000fe80000011608 */
[----:B------:R-:W-:Y:S01]  /*51b0*/  @!P1 SEL R8, R11, R8, !P2 ;  /* 0x000000080b089207 */ /* 0x000fe20005000000 */
[----:B------:R-:W-:Y:S01]  /*51c0*/  SYNCS.ARRIVE.TRANS64.RED.A1T0 RZ, [UR14], RZ ;  /* 0x000000ffffff79a7 */ /* 0x000fe2000810040e */
[----:B------:R-:W1:Y:S01]  /*51d0*/  SYNCS.PHASECHK.TRANS64.TRYWAIT P5, [UR7+0xb8], R14 ;  /* 0x0000b80eff0075a7 */ /* 0x000e6200080a1107 */
[----:B-----5:R-:W2:Y:S02]  /*51e0*/  @!P1 LDC R0, c[0x0][0xb20] ;  /* 0x0002c800ff009b82 */ /* 0x020ea40000000800 */
[----:B--2---:R-:W-:Y:S04]  /*51f0*/  @!P1 SHF.R.U32.HI R0, RZ, R0, R13 ;  /* 0x00000000ff009219 */ /* 0x004fe8000001160d */
[----:B------:R-:W-:Y:S05]  /*5200*/  @!P1 SEL R9, R10, R0, !P0 ;  /* 0x000000000a099207 */ /* 0x000fea0004000000 */
[----:B------:R-:W-:Y:S02]  /*5210*/  @!P1 IMAD.IADD R0, R9, 0x1, -R8 ;  /* 0x0000000109009824 */ /* 0x000fe400078e0a08 */
[----:B------:R-:W-:Y:S02]  /*5220*/  @!P1 IMAD.IADD R8, R8, 0x1, -R9 ;  /* 0x0000000108089824 */ /* 0x000fe400078e0a09 */
[----:B------:R-:W-:Y:S02]  /*5230*/  @!P1 IMAD R11, R0, R2, R11 ;  /* 0x00000002000b9224 */ /* 0x000fe400078e020b */
[----:B------:R-:W-:Y:S01]  /*5240*/  @!P1 IMAD R10, R8, R12, R10 ;  /* 0x0000000c080a9224 */ /* 0x000fe200078e020a */
[----:B-1----:R-:W-:Y:S06]  /*5250*/  @!P5 BRA `(.L_x_99) ;  /* 0x0000005000c4d947 */ /* 0x002fec0003800000 */
.L_x_201:
[----:B------:R-:W-:Y:S01]  /*5260*/  @!P4 IADD3 R2, P0, PT, R30, 0x580, RZ ;  /* 0x000005801e02c810 */ /* 0x000fe20007f1e0ff */
[----:B------:R-:W-:Y:S01]  /*5270*/  VOTEU.ALL UP1, P4 ;  /* 0x0000000000ff7886 */ /* 0x000fe20002020000 */
[----:B------:R-:W-:Y:S01]  /*5280*/  VOTEU.ALL UP2, P4 ;  /* 0x0000000000ff7886 */ /* 0x000fe20002040000 */
[----:B------:R-:W-:Y:S01]  /*5290*/  UMOV UR14, 0x0 ;  /* 0x00000000000e7882 */ /* 0x000fe20000000000 */
[----:B------:R-:W-:Y:S01]  /*52a0*/  @!P4 R2UR UR9, R2 ;  /* 0x000000000209c2ca */ /* 0x000fe200000e0000 */
[----:B-1----:R-:W-:Y:S01]  /*52b0*/  @!P4 IMAD.X R0, RZ, RZ, R31, P0 ;  /* 0x000000ffff00c224 */ /* 0x002fe200000e061f */
[----:B------:R-:W-:Y:S01]  /*52c0*/  @!UP1 UIADD3 UR17, UPT, UPT, UR7, 0x98, URZ ;  /* 0x0000009807119890 */ /* 0x000fe2000fffe0ff */
[----:B------:R-:W-:Y:S01]  /*52d0*/  ISETP.NE.AND P0, PT, R28, 0x2, PT ;  /* 0x000000021c00780c */ /* 0x000fe20003f05270 */
[----:B------:R-:W-:Y:S01]  /*52e0*/  @!UP1 UIADD3 UR18, UPT, UPT, UR42, 0x60, URZ ;  /* 0x000000602a129890 */ /* 0x000fe2000fffe0ff */
[----:B------:R-:W-:Y:S01]  /*52f0*/  LOP3.LUT R29, R29, 0x1, RZ, 0x3c, !PT ;  /* 0x000000011d1d7812 */ /* 0x000fe200078e3cff */
[----:B------:R-:W-:Y:S01]  /*5300*/  @!UP1 UIADD3 UR16, UPT, UPT, UR7, 0x6200, URZ ;  /* 0x0000620007109890 */ /* 0x000fe2000fffe0ff */
[----:B------:R-:W-:Y:S01]  /*5310*/  @!P4 R2UR UR8, R0 ;  /* 0x000000000008c2ca */ /* 0x000fe200000e0000 */
[----:B------:R-:W-:Y:S01]  /*5320*/  UMOV UR15, 0x10000000 ;  /* 0x10000000000f7882 */ /* 0x000fe20000000000 */
[----:B------:R-:W-:Y:S01]  /*5330*/  UMOV UR19, UR43 ;  /* 0x0000002b00137c82 */ /* 0x000fe20008000000 */
[----:B------:R-:W-:Y:S01]  /*5340*/  UMOV UR20, UR36 ;  /* 0x0000002400147c82 */ /* 0x000fe20008000000 */
[----:B------:R-:W-:Y:S01]  /*5350*/  @!UP1 UIADD3 UR10, UPT, UPT, UR42, 0xe0, URZ ;  /* 0x000000e02a0a9890 */ /* 0x000fe2000fffe0ff */
[----:B------:R-:W-:Y:S01]  /*5360*/  SEL R0, RZ, 0x1, P0 ;  /* 0x00000001ff007807 */ /* 0x000fe20000000000 */
[----:B------:R-:W-:Y:S01]  /*5370*/  IMAD.U32 R8, RZ, RZ, UR9 ;  /* 0x00000009ff087e24 */ /* 0x000fe2000f8e00ff */
[----:B------:R-:W-:Y:S01]  /*5380*/  UMOV UR11, UR43 ;  /* 0x0000002b000b7c82 */ /* 0x000fe20008000000 */
[----:B------:R-:W-:Y:S01]  /*5390*/  UMOV UR12, UR36 ;  /* 0x00000024000c7c82 */ /* 0x000fe20008000000 */
[----:B------:R-:W-:Y:S01]  /*53a0*/  UMOV UR9, UR17 ;  /* 0x0000001100097c82 */ /* 0x000fe20008000000 */
[----:B------:R-:W-:Y:S01]  /*53b0*/  @P3 R2UR UR36, R26 ;  /* 0x000000001a2432ca */ /* 0x000fe200000e0000 */
[----:B------:R-:W-:Y:S01]  /*53c0*/  IMAD.IADD R15, R10, 0x1, R94 ;  /* 0x000000010a0f7824 */ /* 0x000fe200078e025e */
[----:B------:R-:W-:Y:S01]  /*53d0*/  @!P4 R2UR UR22, R8 ;  /* 0x000000000816c2ca */ /* 0x000fe200000e0000 */
[----:B------:R-:W-:Y:S01]  /*53e0*/  IMAD.U32 R9, RZ, RZ, UR8 ;  /* 0x00000008ff097e24 */ /* 0x000fe2000f8e00ff */
[----:B------:R-:W-:Y:S01]  /*53f0*/  @!UP1 UIADD3 UR8, UPT, UPT, UR7, 0x7200, URZ ;  /* 0x0000720007089890 */ /* 0x000fe2000fffe0ff */
[----:B------:R-:W-:Y:S01]  /*5400*/  LOP3.LUT R27, R27, R0, RZ, 0x3c, !PT ;  /* 0x000000001b1b7212 */ /* 0x000fe200078e3cff */
[----:B------:R-:W-:Y:S01]  /*5410*/  VOTEU.ALL UP1, P4 ;  /* 0x0000000000ff7886 */ /* 0x000fe20002020000 */
[----:B------:R-:W-:Y:S01]  /*5420*/  IMAD.IADD R14, R11, 0x1, R95 ;  /* 0x000000010b0e7824 */ /* 0x000fe200078e025f */
[----:B------:R-:W-:Y:S02]  /*5430*/  @!P4 R2UR UR23, R9 ;  /* 0x000000000917c2ca */ /* 0x000fe400000e0000 */
[----:B------:R-:W-:Y:S11]  /*5440*/  SEL R28, R28, RZ, P0 ;  /* 0x000000ff1c1c7207 */ /* 0x000ff60000000000 */
[----:B------:R2:W-:Y:S01]  /*5450*/  @!UP2 UTMALDG.3D [UR16], [UR22], desc[UR14] ;  /* 0x00000e101600a5b4 */ /* 0x0005e20008011000 */
[----:B------:R2:W-:Y:S01]  /*5460*/  @!UP1 UTMALDG.3D [UR8], [UR22], desc[UR14] ;  /* 0x00000e08160095b4 */ /* 0x0005e20008011000 */
[----:B------:R2:W-:Y:S01]  /*5470*/  @!P4 SYNCS.ARRIVE.TRANS64.RED.A0TR RZ, [UR7+0x98], R25 ;  /* 0x00009819ffffc9a7 */ /* 0x0005e20008300407 */
[----:B------:R-:W-:Y:S01]  /*5480*/  UPLOP3.LUT UP1, UPT, UPT, UPT, UPT, 0x80, 0x8 ;  /* 0x000000000008789c */ /* 0x000fe20003f2f070 */
[----:B------:R-:W-:Y:S01]  /*5490*/  SYNCS.ARRIVE.TRANS64.RED.A1T0 RZ, [UR13], RZ ;  /* 0x000000ffffff79a7 */ /* 0x000fe2000810040d */
[----:B------:R-:W-:Y:S09]  /*54a0*/  @P3 BRA `(.L_x_100) ;  /* 0xfffffff000343947 */ /* 0x000ff2000383ffff */
[----:B------:R-:W-:-:S04]  /*54b0*/  SHF.L.U32 R2, R29, 0x1f, RZ ;  /* 0x0000001f1d027819 */ /* 0x000fc800000006ff */
[----:B------:R-:W1:Y:S02]  /*54c0*/  SYNCS.PHASECHK.TRANS64.TRYWAIT P0, [UR7+0xa0], R2 ;  /* 0x0000a002ff0075a7 */ /* 0x000e640008001107 */
[----:B-1----:R-:W-:Y:S05]  /*54d0*/  @!P0 BRA `(.L_x_101) ;  /* 0x00000050003c8947 */ /* 0x002fea0003800000 */
.L_x_203:
[----:B------:R-:W4:Y:S02]  /*54e0*/  SYNCS.PHASECHK.TRANS64.TRYWAIT P0, [UR7+0xa8], R2 ;  /* 0x0000a802ff0075a7 */ /* 0x000f240008001107 */
[----:B----4-:R-:W-:Y:S05]  /*54f0*/  @!P0 BRA `(.L_x_102) ;  /* 0x00000050004c8947 */ /* 0x010fea0003800000 */
.L_x_205:
[----:B------:R-:W4:Y:S02]  /*5500*/  SYNCS.PHASECHK.TRANS64.TRYWAIT P0, [UR7+0xb0], R2 ;  /* 0x0000b002ff0075a7 */ /* 0x000f240008001107 */
[----:B----4-:R-:W-:Y:S05]  /*5510*/  @!P0 BRA `(.L_x_103) ;  /* 0x00000050005c8947 */ /* 0x010fea0003800000 */
.L_x_207:
[----:B-1----:R-:W-:-:S07]  /*5520*/  MOV R0, UR7 ;  /* 0x0000000700007c02 */ /* 0x002fce0008000f00 */
.L_x_104:
[----:B-1----:R-:W-:-:S04]  /*5530*/  SHF.L.U32 R2, R29, 0x1f, RZ ;  /* 0x0000001f1d027819 */ /* 0x002fc800000006ff */
[----:B------:R1:W4:Y:S03]  /*5540*/  SYNCS.PHASECHK.TRANS64.TRYWAIT P0, [R0+URZ+0xb8], R2 ;  /* 0x0000b802000075a7 */ /* 0x00032600080011ff */
[----:B----4-:R-:W-:Y:S05]  /*5550*/  @!P0 NANOSLEEP.SYNCS 0x989680 ;  /* 0x009896800000895d */ /* 0x010fea0003900000 */
[----:B------:R-:W4:Y:S02]  /*5560*/  @!P0 SYNCS.PHASECHK.TRANS64 P0, [R0+URZ+0xb8], R2 ;  /* 0x0000b802000085a7 */ /* 0x000f2400080010ff */
[----:B--2-4-:R-:W-:Y:S05]  /*5570*/  @P0 EXIT ;  /* 0x000000000000094d */ /* 0x014fea0003800000 */
[----:B------:R-:W-:Y:S05]  /*5580*/  BRA `(.L_x_104) ;  /* 0xfffffffc00e87947 */ /* 0x000fea000383ffff */
.L_x_89:
[----:B------:R-:W-:-:S06]  /*5590*/  UISETP.GE.AND UP1, UPT, UR10, 0x4, UPT ;  /* 0x000000040a00788c */ /* 0x000fcc000bf26270 */
[----:B------:R-:W-:-:S13]  /*55a0*/  PLOP3.LUT P0, PT, PT, PT, UP1, 0x80, 0x8 ;  /* 0x000000000008781c */ /* 0x000fda0003f0f018 */
[----:B------:R-:W-:Y:S05]  /*55b0*/  @!P0 EXIT ;  /* 0x000000000000894d */ /* 0x000fea0003800000 */
[----:B------:R-:W-:Y:S01]  /*55c0*/  BAR.SYNC.DEFER_BLOCKING 0x6, 0xa0 ;  /* 0x0182800000007b1d */ /* 0x000fe20000010000 */
[C---:B------:R-:W-:Y:S01]  /*55d0*/  IMAD.SHL.U32 R4, R109.reuse, 0x20, RZ ;  /* 0x000000206d047824 */ /* 0x040fe200078e00ff */
[C---:B------:R-:W-:Y:S01]  /*55e0*/  SHF.L.U32 R3, R100.reuse, 0x15, RZ ;  /* 0x0000001564037819 */ /* 0x040fe200000006ff */
[----:B------:R-:W-:Y:S01]  /*55f0*/  IMAD.SHL.U32 R5, R100, 0x400, RZ ;  /* 0x0000040064057824 */ /* 0x000fe200078e00ff */
[C---:B------:R-:W-:Y:S01]  /*5600*/  LOP3.LUT R110, R109.reuse, 0x60, RZ, 0xc0, !PT ;  /* 0x000000606d6e7812 */ /* 0x040fe200078ec0ff */
[C---:B------:R-:W-:Y:S01]  /*5610*/  IMAD.SHL.U32 R2, R109.reuse, 0x4, RZ ;  /* 0x000000046d027824 */ /* 0x040fe200078e00ff */
[----:B------:R-:W-:Y:S02]  /*5620*/  UMOV UR44, 0x400 ;  /* 0x00000400002c7882 */ /* 0x000fe40000000000 */
[----:B------:R-:W1:Y:S01]  /*5630*/  LDC R99, c[0x0][0x370] ;  /* 0x0000dc00ff637b82 */ /* 0x000e620000000800 */
[----:B------:R-:W-:Y:S01]  /*5640*/  ULEA UR44, UR37, UR44, 0x18 ;  /* 0x0000002c252c7291 */ /* 0x000fe2000f8ec0ff */
[C---:B------:R-:W-:Y:S01]  /*5650*/  LOP3.LUT R108, R4.reuse, 0xb20, RZ, 0xc0, !PT ;  /* 0x00000b20046c7812 */ /* 0x040fe200078ec0ff */
[----:B------:R-:W-:Y:S01]  /*5660*/  IMAD.U32 R46, R109, 0x10000, RZ ;  /* 0x000100006d2e7824 */ /* 0x000fe200078e00ff */
[----:B------:R-:W-:Y:S01]  /*5670*/  LOP3.LUT R4, R4, 0xc0, RZ, 0xc0, !PT ;  /* 0x000000c004047812 */ /* 0x000fe200078ec0ff */
[----:B------:R-:W-:Y:S01]  /*5680*/  UIADD3 UR4, UPT, UPT, UR44, 0x200, URZ ;  /* 0x000002002c047890 */ /* 0x000fe2000fffe0ff */
[----:B------:R-:W-:Y:S01]  /*5690*/  LOP3.LUT R108, R108, 0x400, R5, 0xf8, !PT ;  /* 0x000004006c6c7812 */ /* 0x000fe200078ef805 */
[----:B------:R-:W-:Y:S01]  /*56a0*/  HFMA2 R45, -RZ, RZ, 0, 0 ;  /* 0x00000000ff2d7431 */ /* 0x000fe200000001ff */
[----:B------:R-:W2:Y:S01]  /*56b0*/  LDC R42, c[0x0][0xb0c] ;  /* 0x0002c300ff2a7b82 */ /* 0x000ea20000000800 */
[----:B------:R-:W-:Y:S01]  /*56c0*/  LOP3.LUT R2, R4, 0x18, R2, 0xf8, !PT ;  /* 0x0000001804027812 */ /* 0x000fe200078ef802 */
[----:B------:R-:W-:Y:S01]  /*56d0*/  IMAD.MOV.U32 R105, RZ, RZ, 0x1 ;  /* 0x00000001ff697424 */ /* 0x000fe200078e00ff */
[----:B------:R-:W-:Y:S01]  /*56e0*/  LOP3.LUT R3, R3, 0x200000, RZ, 0xc0, !PT ;  /* 0x0020000003037812 */ /* 0x000fe200078ec0ff */
[----:B------:R-:W-:Y:S01]  /*56f0*/  IMAD.MOV.U32 R104, RZ, RZ, RZ ;  /* 0x000000ffff687224 */ /* 0x000fe200078e00ff */
[----:B------:R-:W-:Y:S01]  /*5700*/  LOP3.LUT R108, R108, R2, RZ, 0xfc, !PT ;  /* 0x000000026c6c7212 */ /* 0x000fe200078efcff */
[----:B------:R-:W-:Y:S01]  /*5710*/  IMAD.MOV.U32 R113, RZ, RZ, RZ ;  /* 0x000000ffff717224 */ /* 0x000fe200078e00ff */
[----:B------:R-:W-:Y:S01]  /*5720*/  MOV R101, UR4 ;  /* 0x0000000400657c02 */ /* 0x000fe20008000f00 */
[----:B------:R-:W3:Y:S01]  /*5730*/  LDC R97, c[0x0][0xb20] ;  /* 0x0002c800ff617b82 */ /* 0x000ee20000000800 */
[----:B------:R-:W4:Y:S01]  /*5740*/  LDS R0, [UR44+0x180] ;  /* 0x0001802cff007984 */ /* 0x000f220008000800 */
[----:B------:R-:W-:Y:S01]  /*5750*/  LOP3.LUT R107, R109, 0x2, RZ, 0xc0, !PT ;  /* 0x000000026d6b7812 */ /* 0x000fe200078ec0ff */
[----:B------:R-:W1:Y:S01]  /*5760*/  LDCU.64 UR50, c[0x0][0x348] ;  /* 0x00006900ff3277ac */ /* 0x000e620008000a00 */
[----:B------:R-:W-:Y:S01]  /*5770*/  LOP3.LUT R46, R3, 0x400000, R46, 0xf8, !PT ;  /* 0x00400000032e7812 */ /* 0x000fe200078ef82e */
[----:B------:R-:W-:Y:S01]  /*5780*/  IMAD R108, R108, 0x2, R101 ;  /* 0x000000026c6c7824 */ /* 0x000fe200078e0265 */
[----:B------:R-:W-:Y:S01]  /*5790*/  LOP3.LUT R109, R109, 0x4, RZ, 0xc0, !PT ;  /* 0x000000046d6d7812 */ /* 0x000fe200078ec0ff */
[----:B------:R-:W1:Y:S01]  /*57a0*/  LDCU.64 UR38, c[0x0][0x888] ;  /* 0x00011100ff2677ac */ /* 0x000e620008000a00 */
[----:B------:R-:W1:Y:S01]  /*57b0*/  LDC R41, c[0x0][0xb30] ;  /* 0x0002cc00ff297b82 */ /* 0x000e620000000800 */
[----:B------:R-:W-:Y:S01]  /*57c0*/  MOV R103, RZ ;  /* 0x000000ff00677202 */ /* 0x000fe20000000f00 */
[--C-:B------:R-:W-:Y:S01]  /*57d0*/  IMAD R107, R107, -0x10, R108.reuse ;  /* 0xfffffff06b6b7824 */ /* 0x100fe200078e026c */
[----:B------:R-:W-:Y:S01]  /*57e0*/  UMOV UR45, URZ ;  /* 0x000000ff002d7c82 */ /* 0x000fe20008000000 */
[----:B------:R-:W-:Y:S01]  /*57f0*/  IMAD R106, R109, -0x10, R108 ;  /* 0xfffffff06d6a7824 */ /* 0x000fe200078e026c */
[----:B------:R-:W-:-:S03]  /*5800*/  UMOV UR49, URZ ;  /* 0x000000ff00317c82 */ /* 0x000fc60008000000 */
[----:B------:R-:W1:Y:S08]  /*5810*/  LDC.64 R92, c[0x0][0xb10] ;  /* 0x0002c400ff5c7b82 */ /* 0x000e700000000a00 */
[----:B------:R-:W1:Y:S08]  /*5820*/  LDC.64 R38, c[0x0][0xb18] ;  /* 0x0002c600ff267b82 */ /* 0x000e700000000a00 */
[----:B------:R-:W1:Y:S08]  /*5830*/  LDC.64 R88, c[0x0][0x888] ;  /* 0x00022200ff587b82 */ /* 0x000e700000000a00 */
[----:B------:R-:W1:Y:S01]  /*5840*/  LDC.64 R36, c[0x0][0xb28] ;  /* 0x0002ca00ff247b82 */ /* 0x000e620000000a00 */
[----:B----4-:R-:W-:-:S07]  /*5850*/  IMAD.IADD R46, R0, 0x1, R46 ;  /* 0x00000001002e7824 */ /* 0x010fce00078e022e */
[----:B------:R-:W4:Y:S08]  /*5860*/  LDC.64 R90, c[0x0][0x890] ;  /* 0x00022400ff5a7b82 */ /* 0x000f300000000a00 */
[----:B------:R-:W1:Y:S08]  /*5870*/  LDC.64 R86, c[0x0][0x8b0] ;  /* 0x00022c00ff567b82 */ /* 0x000e700000000a00 */
[----:B------:R-:W1:Y:S08]  /*5880*/  LDC.64 R84, c[0x0][0x8a8] ;  /* 0x00022a00ff547b82 */ /* 0x000e700000000a00 */
[----:B--23--:R-:W1:Y:S02]  /*5890*/  LDC R98, c[0x0][0x374] ;  /* 0x0000dd00ff627b82 */ /* 0x00ce640000000800 */
.L_x_149:
[----:B------:R-:W-:Y:S02]  /*58a0*/  LEA R0, R113, UR44, 0x3 ;  /* 0x0000002c71007c11 */ /* 0x000fe4000f8e18ff */
[----:B------:R-:W-:Y:S02]  /*58b0*/  SHF.L.U32 R2, R103, 0x1f, RZ ;  /* 0x0000001f67027819 */ /* 0x000fe400000006ff */
[----:B-1----:R-:W-:Y:S02]  /*58c0*/  LEA R16, R113, UR44, 0x4 ;  /* 0x0000002c71107c11 */ /* 0x002fe4000f8e20ff */
[----:B------:R-:W2:Y:S02]  /*58d0*/  SYNCS.PHASECHK.TRANS64.TRYWAIT P0, [R0+URZ+0xd0], R2 ;  /* 0x0000d002000075a7 */ /* 0x000ea400080011ff */
[----:B--2-4-:R-:W-:Y:S05]  /*58e0*/  @!P0 BRA `(.L_x_105) ;  /* 0x0000004c00808947 */ /* 0x014fea0003800000 */
.L_x_208:
[----:B------:R-:W3:Y:S01]  /*58f0*/  LDC.64 R10, c[0x0][0xb10] ;  /* 0x0002c400ff0a7b82 */ /* 0x000ee20000000a00 */
[----:B------:R-:W4:Y:S01]  /*5900*/  LDS.128 R16, [R16+0x160] ;  /* 0x0001600010107984 */ /* 0x000f220000000c00 */
[----:B-1----:R-:W-:Y:S01]  /*5910*/  ISETP.NE.AND P1, PT, R41, 0x1, PT ;  /* 0x000000012900780c */ /* 0x002fe20003f25270 */
[----:B--2---:R-:W-:Y:S01]  /*5920*/  VIADD R0, R0, 0xe0 ;  /* 0x000000e000007836 */ /* 0x004fe20000000000 */
[----:B------:R-:W-:Y:S04]  /*5930*/  ISETP.GE.AND P0, PT, R40, 0x1, PT ;  /* 0x000000012800780c */ /* 0x000fe80003f06270 */
[----:B------:R-:W1:Y:S01]  /*5940*/  LDC.64 R8, c[0x0][0xb18] ;  /* 0x0002c600ff087b82 */ /* 0x000e620000000a00 */
[----:B------:R-:W-:Y:S01]  /*5950*/  PRMT R0, RZ, 0x654, R0 ;  /* 0x00000654ff007816 */ /* 0x000fe20000000000 */
[----:B------:R-:W-:Y:S01]  /*5960*/  @!PT LDS RZ, [RZ] ;  /* 0x00000000fffff984 */ /* 0x000fe20000000800 */
[----:B------:R-:W-:Y:S01]  /*5970*/  @!PT LDS RZ, [RZ] ;  /* 0x00000000fffff984 */ /* 0x000fe20000000800 */
[----:B------:R-:W-:Y:S01]  /*5980*/  @!PT LDS RZ, [RZ] ;  /* 0x00000000fffff984 */ /* 0x000fe20000000800 */
[----:B------:R-:W-:Y:S01]  /*5990*/  @!PT LDS RZ, [RZ] ;  /* 0x00000000fffff984 */ /* 0x000fe20000000800 */
[----:B------:R2:W-:Y:S06]  /*59a0*/  MEMBAR.ALL.CTA ;  /* 0x0000000000007992 */ /* 0x0005ec0000008000 */
[----:B--2---:R-:W2:Y:S01]  /*59b0*/  FENCE.VIEW.ASYNC.S ;  /* 0x00000000000073c6 */ /* 0x004ea20000000000 */
[----:B------:R-:W1:Y:S08]  /*59c0*/  @!P1 LDC R12, c[0x0][0xb20] ;  /* 0x0002c800ff0c9b82 */ /* 0x000e700000000800 */
[----:B------:R-:W1:Y:S01]  /*59d0*/  @!P1 LDC R7, c[0x0][0xb0c] ;  /* 0x0002c300ff079b82 */ /* 0x000e620000000800 */
[----:B--2---:R2:W-:Y:S01]  /*59e0*/  SYNCS.ARRIVE.TRANS64.RED.A1T0 RZ, [R0+URZ], RZ ;  /* 0x000000ff00ff79a7 */ /* 0x0045e200081004ff */
[----:B----4-:R-:W-:Y:S04]  /*59f0*/  LOP3.LUT P4, RZ, R18, 0x1, RZ, 0xc0, !PT ;  /* 0x0000000112ff7812 */ /* 0x010fe8000788c0ff */
[----:B------:R-:W-:Y:S09]  /*5a00*/  P2R R111, PR, RZ, 0x10 ;  /* 0x00000010ff6f7803 */ /* 0x000ff20000000000 */
[----:B------:R-:W-:Y:S02]  /*5a10*/  @P4 MOV R44, R16 ;  /* 0x00000010002c4202 */ /* 0x000fe40000000f00 */
[----:B------:R-:W-:Y:S01]  /*5a20*/  @P4 LOP3.LUT R43, R17, 0xffff, RZ, 0xc0, !PT ;  /* 0x0000ffff112b4812 */ /* 0x000fe200078ec0ff */
[----:B--23--:R-:W-:Y:S06]  /*5a30*/  @!P0 BRA `(.L_x_106) ;  /* 0x0000000000a48947 */ /* 0x00cfec0003800000 */
[----:B------:R-:W-:Y:S01]  /*5a40*/  IMAD.HI.U32 R0, R98, R39, RZ ;  /* 0x0000002762007227 */ /* 0x000fe200078e00ff */
[----:B------:R-:W-:Y:S02]  /*5a50*/  ISETP.NE.AND P0, PT, R38, 0x1, PT ;  /* 0x000000012600780c */ /* 0x000fe40003f05270 */
[----:B------:R-:W-:Y:S01]  /*5a60*/  ISETP.NE.AND P2, PT, R40, 0x1, PT ;  /* 0x000000012800780c */ /* 0x000fe20003f45270 */
[----:B------:R-:W-:Y:S01]  /*5a70*/  IMAD.HI.U32 R4, R99, R92, RZ ;  /* 0x0000005c63047227 */ /* 0x000fe200078e00ff */
[----:B------:R-:W-:Y:S02]  /*5a80*/  SHF.R.U32.HI R0, RZ, R97, R0 ;  /* 0x00000061ff007219 */ /* 0x000fe40000011600 */
[----:B------:R-:W-:Y:S01]  /*5a90*/  ISETP.NE.AND P3, PT, R42, 0x1, PT ;  /* 0x000000012a00780c */ /* 0x000fe20003f65270 */
[----:B------:R-:W-:Y:S01]  /*5aa0*/  IMAD.HI.U32 R6, R43, R39, RZ ;  /* 0x000000272b067227 */ /* 0x000fe200078e00ff */
[-C--:B------:R-:W-:Y:S02]  /*5ab0*/  SHF.R.U32.HI R4, RZ, R93.reuse, R4 ;  /* 0x0000005dff047219 */ /* 0x080fe40000011604 */
[----:B------:R-:W-:Y:S01]  /*5ac0*/  SEL R0, R98, R0, !P0 ;  /* 0x0000000062007207 */ /* 0x000fe20004000000 */
[----:B------:R-:W-:Y:S01]  /*5ad0*/  IMAD.HI.U32 R5, R44, R92, RZ ;  /* 0x0000005c2c057227 */ /* 0x000fe200078e00ff */
[----:B------:R-:W-:Y:S03]  /*5ae0*/  SEL R4, R99, R4, !P3 ;  /* 0x0000000463047207 */ /* 0x000fe60005800000 */
[-C--:B------:R-:W-:Y:S01]  /*5af0*/  IMAD.HI.U32 R3, R0, R36.reuse, RZ ;  /* 0x0000002400037227 */ /* 0x080fe200078e00ff */
[----:B------:R-:W-:Y:S03]  /*5b00*/  SHF.R.U32.HI R5, RZ, R93, R5 ;  /* 0x0000005dff057219 */ /* 0x000fe60000011605 */
[----:B------:R-:W-:Y:S01]  /*5b10*/  IMAD.HI.U32 R2, R4, R36, RZ ;  /* 0x0000002404027227 */ /* 0x000fe200078e00ff */
[----:B------:R-:W-:Y:S02]  /*5b20*/  @P2 SHF.R.U32.HI R0, RZ, R37, R3 ;  /* 0x00000025ff002219 */ /* 0x000fe40000011603 */
[----:B------:R-:W-:Y:S02]  /*5b30*/  SHF.R.U32.HI R3, RZ, R97, R6 ;  /* 0x00000061ff037219 */ /* 0x000fe40000011606 */
[----:B------:R-:W-:Y:S01]  /*5b40*/  @P2 SHF.R.U32.HI R4, RZ, R37, R2 ;  /* 0x00000025ff042219 */ /* 0x000fe20000011602 */
[----:B------:R-:W-:Y:S01]  /*5b50*/  IMAD R0, R40, R0, RZ ;  /* 0x0000000028007224 */ /* 0x000fe200078e02ff */
[----:B------:R-:W-:Y:S02]  /*5b60*/  SEL R3, R43, R3, !P0 ;  /* 0x000000032b037207 */ /* 0x000fe40004000000 */
[----:B------:R-:W-:Y:S01]  /*5b70*/  SEL R2, R44, R5, !P3 ;  /* 0x000000052c027207 */ /* 0x000fe20005800000 */
[----:B------:R-:W-:Y:S01]  /*5b80*/  IMAD R5, R40, R4, RZ ;  /* 0x0000000428057224 */ /* 0x000fe200078e02ff */
[C---:B------:R-:W-:Y:S01]  /*5b90*/  ISETP.GE.AND P0, PT, R3.reuse, R0, PT ;  /* 0x000000000300720c */ /* 0x040fe20003f06270 */
[C---:B------:R-:W-:Y:S03]  /*5ba0*/  IMAD.HI.U32 R0, R3.reuse, R36, RZ ;  /* 0x0000002403007227 */ /* 0x040fe600078e00ff */
[C---:B------:R-:W-:Y:S02]  /*5bb0*/  ISETP.GE.OR P0, PT, R2.reuse, R5, P0 ;  /* 0x000000050200720c */ /* 0x040fe40000706670 */
[----:B------:R-:W-:Y:S04]  /*5bc0*/  SHF.R.U32.HI R0, RZ, R37, R0 ;  /* 0x00000025ff007219 */ /* 0x000fe80000011600 */
[C---:B------:R-:W-:Y:S05]  /*5bd0*/  SEL R6, R3.reuse, R0, !P2 ;  /* 0x0000000003067207 */ /* 0x040fea0005000000 */
        /* <DEDUP_REMOVED lines=14> */
[----:B------:R-:W-:Y:S07]  /*5cc0*/  IMAD R43, R3, R38, R43 ;  /* 0x00000026032b7224 */ /* 0x000fee00078e022b */
.L_x_106:
[----:B-1----:R-:W-:Y:S01]  /*5cd0*/  @!P1 ISETP.NE.AND P0, PT, R8, 0x1, PT ;  /* 0x000000010800980c */ /* 0x002fe20003f05270 */
[----:B------:R-:W-:Y:S01]  /*5ce0*/  @!P1 IMAD.HI.U32 R2, R43, R9, RZ ;  /* 0x000000092b029227 */ /* 0x000fe200078e00ff */
[----:B------:R-:W-:Y:S01]  /*5cf0*/  R2UR UR42, R14 ;  /* 0x000000000e2a72ca */ /* 0x000fe200000e0000 */
[----:B------:R-:W-:Y:S01]  /*5d00*/  BSSY.RECONVERGENT B6, `(.L_x_107) ;  /* 0x0000031000067945 */ /* 0x000fe20003800200 */
[----:B------:R-:W-:Y:S01]  /*5d10*/  R2UR UR41, R15 ;  /* 0x000000000f2972ca */ /* 0x000fe200000e0000 */
[C---:B------:R-:W-:Y:S01]  /*5d20*/  @!P1 IMAD.HI.U32 R0, R44.reuse, R10, RZ ;  /* 0x0000000a2c009227 */ /* 0x040fe200078e00ff */
[----:B------:R-:W-:Y:S02]  /*5d30*/  @!P1 SHF.R.U32.HI R2, RZ, R12, R2 ;  /* 0x0000000cff029219 */ /* 0x000fe40000011602 */
[----:B------:R-:W-:Y:S01]  /*5d40*/  @!P1 ISETP.NE.AND P2, PT, R7, 0x1, PT ;  /* 0x000000010700980c */ /* 0x000fe20003f45270 */
[----:B------:R-:W-:Y:S01]  /*5d50*/  VIADD R113, R113, 0x1 ;  /* 0x0000000171717836 */ /* 0x000fe20000000000 */
[----:B------:R-:W-:Y:S02]  /*5d60*/  @!P1 SEL R2, R43, R2, !P0 ;  /* 0x000000022b029207 */ /* 0x000fe40004000000 */
[----:B------:R-:W-:Y:S02]  /*5d70*/  @!P1 SHF.R.U32.HI R0, RZ, R11, R0 ;  /* 0x0000000bff009219 */ /* 0x000fe40000011600 */
[----:B------:R-:W-:Y:S01]  /*5d80*/  LOP3.LUT P0, RZ, R101, 0x1b0, RZ, 0xc0, !PT ;  /* 0x000001b065ff7812 */ /* 0x000fe2000780c0ff */
[----:B------:R-:W-:Y:S01]  /*5d90*/  USHF.L.U32 UR42, UR42, 0x6, URZ ;  /* 0x000000062a2a7899 */ /* 0x000fe200080006ff */
[----:B------:R-:W-:Y:S01]  /*5da0*/  @!P1 SEL R3, R44, R0, !P2 ;  /* 0x000000002c039207 */ /* 0x000fe20005000000 */
[----:B------:R-:W-:Y:S01]  /*5db0*/  USHF.L.U32 UR41, UR41, 0x8, URZ ;  /* 0x0000000829297899 */ /* 0x000fe200080006ff */
[----:B------:R-:W-:Y:S03]  /*5dc0*/  @P4 SHF.R.U32.HI R102, RZ, 0x10, R17 ;  /* 0x00000010ff664819 */ /* 0x000fe60000011611 */
[----:B------:R-:W-:Y:S02]  /*5dd0*/  @!P1 IMAD.IADD R0, R2, 0x1, -R3 ;  /* 0x0000000102009824 */ /* 0x000fe400078e0a03 */
[----:B------:R-:W-:Y:S02]  /*5de0*/  @!P1 IMAD.IADD R2, R3, 0x1, -R2 ;  /* 0x0000000103029824 */ /* 0x000fe400078e0a02 */
[----:B------:R-:W-:Y:S02]  /*5df0*/  @!P1 IMAD R44, R0, R7, R44 ;  /* 0x00000007002c9224 */ /* 0x000fe400078e022c */
[----:B------:R-:W-:Y:S01]  /*5e00*/  @!P1 IMAD R43, R2, R8, R43 ;  /* 0x00000008022b9224 */ /* 0x000fe200078e022b */
[----:B------:R-:W-:Y:S06]  /*5e10*/  @!P0 BRA `(.L_x_108) ;  /* 0x00000000007c8947 */ /* 0x000fec0003800000 */
[----:B------:R-:W1:Y:S01]  /*5e20*/  LDCU.64 UR8, c[0x4][0x80] ;  /* 0x01001000ff0877ac */ /* 0x000e620008000a00 */
[----:B------:R-:W-:Y:S01]  /*5e30*/  MOV R2, 0x0 ;  /* 0x0000000000027802 */ /* 0x000fe20000000f00 */
[----:B------:R-:W-:Y:S02]  /*5e40*/  HFMA2 R12, -RZ, RZ, 0, 5.9604644775390625e-08 ;  /* 0x00000001ff0c7431 */ /* 0x000fe400000001ff */
[----:B------:R-:W-:Y:S01]  /*5e50*/  IMAD.MOV.U32 R8, RZ, RZ, 0x70 ;  /* 0x00000070ff087424 */ /* 0x000fe200078e00ff */
[----:B------:R2:W3:Y:S01]  /*5e60*/  LDC.64 R14, c[0x4][R2] ;  /* 0x01000000020e7b82 */ /* 0x0004e20000000a00 */
[----:B------:R-:W4:Y:S01]  /*5e70*/  LDCU.64 UR6, c[0x4][0x88] ;  /* 0x01001100ff0677ac */ /* 0x000f220008000a00 */
[----:B------:R-:W-:Y:S01]  /*5e80*/  IMAD.MOV.U32 R13, RZ, RZ, RZ ;  /* 0x000000ffff0d7224 */ /* 0x000fe200078e00ff */
[----:B------:R-:W2:Y:S01]  /*5e90*/  LDCU.64 UR4, c[0x4][0x8] ;  /* 0x01000100ff0477ac */ /* 0x000ea20008000a00 */
[----:B-1----:R-:W-:Y:S01]  /*5ea0*/  MOV R5, UR9 ;  /* 0x0000000900057c02 */ /* 0x002fe20008000f00 */
[----:B------:R-:W-:Y:S01]  /*5eb0*/  IMAD.U32 R4, RZ, RZ, UR8 ;  /* 0x00000008ff047e24 */ /* 0x000fe2000f8e00ff */
[----:B----4-:R-:W-:Y:S01]  /*5ec0*/  MOV R7, UR7 ;  /* 0x0000000700077c02 */ /* 0x010fe20008000f00 */
[----:B------:R-:W-:Y:S01]  /*5ed0*/  IMAD.U32 R6, RZ, RZ, UR6 ;  /* 0x00000006ff067e24 */ /* 0x000fe2000f8e00ff */
[----:B--2---:R-:W-:Y:S01]  /*5ee0*/  MOV R11, UR5 ;  /* 0x00000005000b7c02 */ /* 0x004fe20008000f00 */
[----:B------:R-:W-:Y:S02]  /*5ef0*/  IMAD.U32 R10, RZ, RZ, UR4 ;  /* 0x00000004ff0a7e24 */ /* 0x000fe4000f8e00ff */
[----:B------:R-:W-:Y:S07]  /*5f00*/  LEPC R20, `(.L_x_109) ;  /* 0x000000001014794e */ /* 0x000fee0000000000 */
[----:B---3-5:R-:W-:Y:S05]  /*5f10*/  CALL.ABS.NOINC R14 ;  /* 0x000000000e007343 */ /* 0x028fea0003c00000 */
.L_x_109:
[----:B------:R-:W1:Y:S01]  /*5f20*/  LDCU.64 UR8, c[0x4][0x80] ;  /* 0x01001000ff0877ac */ /* 0x000e620008000a00 */
[----:B------:R-:W2:Y:S01]  /*5f30*/  LDC.64 R2, c[0x4][R2] ;  /* 0x0100000002027b82 */ /* 0x000ea20000000a00 */
[----:B------:R-:W-:Y:S02]  /*5f40*/  HFMA2 R12, -RZ, RZ, 0, 5.9604644775390625e-08 ;  /* 0x00000001ff0c7431 */ /* 0x000fe400000001ff */
[----:B------:R-:W-:Y:S02]  /*5f50*/  IMAD.MOV.U32 R8, RZ, RZ, 0x70 ;  /* 0x00000070ff087424 */ /* 0x000fe400078e00ff */
[----:B------:R-:W-:Y:S01]  /*5f60*/  IMAD.MOV.U32 R13, RZ, RZ, RZ ;  /* 0x000000ffff0d7224 */ /* 0x000fe200078e00ff */
[----:B------:R-:W3:Y:S01]  /*5f70*/  LDCU.64 UR6, c[0x4][0x88] ;  /* 0x01001100ff0677ac */ /* 0x000ee20008000a00 */
[----:B------:R-:W4:Y:S01]  /*5f80*/  LDCU.64 UR4, c[0x4][0x8] ;  /* 0x01000100ff0477ac */ /* 0x000f220008000a00 */
[----:B-1----:R-:W-:Y:S02]  /*5f90*/  MOV R4, UR8 ;  /* 0x0000000800047c02 */ /* 0x002fe40008000f00 */
[----:B------:R-:W-:Y:S02]  /*5fa0*/  MOV R5, UR9 ;  /* 0x0000000900057c02 */ /* 0x000fe40008000f00 */
[----:B---3--:R-:W-:Y:S01]  /*5fb0*/  MOV R7, UR7 ;  /* 0x0000000700077c02 */ /* 0x008fe20008000f00 */
[----:B------:R-:W-:Y:S01]  /*5fc0*/  IMAD.U32 R6, RZ, RZ, UR6 ;  /* 0x00000006ff067e24 */ /* 0x000fe2000f8e00ff */
[----:B----4-:R-:W-:Y:S01]  /*5fd0*/  MOV R11, UR5 ;  /* 0x00000005000b7c02 */ /* 0x010fe20008000f00 */
[----:B------:R-:W-:Y:S02]  /*5fe0*/  IMAD.U32 R10, RZ, RZ, UR4 ;  /* 0x00000004ff0a7e24 */ /* 0x000fe4000f8e00ff */
[----:B------:R-:W-:Y:S07]  /*5ff0*/  LEPC R20, `(.L_x_108) ;  /* 0x000000001014794e */ /* 0x000fee0000000000 */
[----:B--2---:R-:W-:Y:S05]  /*6000*/  CALL.ABS.NOINC R2 ;  /* 0x0000000002007343 */ /* 0x004fea0003c00000 */
.L_x_108:
[----:B------:R-:W-:Y:S05]  /*6010*/  BSYNC.RECONVERGENT B6 ;  /* 0x0000000000067941 */ /* 0x000fea0003800200 */
.L_x_107:
[----:B------:R-:W-:Y:S02]  /*6020*/  ISETP.NE.U32.AND P4, PT, R90, RZ, PT ;  /* 0x000000ff5a00720c */ /* 0x000fe40003f85070 */
[----:B------:R-:W-:Y:S02]  /*6030*/  ISETP.NE.U32.AND P1, PT, R86, RZ, PT ;  /* 0x000000ff5600720c */ /* 0x000fe40003f25070 */
[----:B------:R-:W-:Y:S02]  /*6040*/  ISETP.NE.AND.EX P4, PT, R91, RZ, PT, P4 ;  /* 0x000000ff5b00720c */ /* 0x000fe40003f85340 */
[----:B------:R-:W-:Y:S02]  /*6050*/  PLOP3.LUT P0, PT, PT, PT, PT, 0x8, 0x80 ;  /* 0x000000000080781c */ /* 0x000fe40003f0e170 */
[----:B------:R-:W-:Y:S02]  /*6060*/  ISETP.NE.AND.EX P1, PT, R87, RZ, PT, P1 ;  /* 0x000000ff5700720c */ /* 0x000fe40003f25310 */
[----:B------:R-:W-:Y:S02]  /*6070*/  P2R R115, PR, RZ, 0x1 ;  /* 0x00000001ff737803 */ /* 0x000fe40000000000 */
[----:B------:R-:W-:Y:S05]  /*6080*/  LOP3.LUT R105, R105, 0x1, RZ, 0x3c, !PT ;  /* 0x0000000169697812 */ /* 0x000fea00078e3cff */
[----:B------:R-:W-:Y:S05]  /*6090*/  @!P4 BRA `(.L_x_110) ;  /* 0x00000000002cc947 */ /* 0x000fea0003800000 */
[----:B------:R-:W-:Y:S01]  /*60a0*/  ISETP.NE.U32.AND P0, PT, R88, RZ, PT ;  /* 0x000000ff5800720c */ /* 0x000fe20003f05070 */
[----:B------:R-:W-:Y:S03]  /*60b0*/  IMAD.MOV.U32 R96, RZ, RZ, 0x1 ;  /* 0x00000001ff607424 */ /* 0x000fe600078e00ff */
[----:B------:R-:W-:Y:S11]  /*60c0*/  ISETP.NE.AND.EX P0, PT, R89, RZ, PT, P0 ;  /* 0x000000ff5900720c */ /* 0x000ff60003f05300 */
[----:B------:R-:W-:Y:S02]  /*60d0*/  @!UPT UIADD3 URZ, UPT, UPT, URZ, URZ, URZ ;  /* 0x000000fffffff290 */ /* 0x000fe4000fffe0ff */
[----:B------:R-:W1:Y:S01]  /*60e0*/  @P0 LDC.64 R2, c[0x0][0x888] ;  /* 0x00022200ff020b82 */ /* 0x000e620000000a00 */
[----:B------:R-:W-:Y:S04]  /*60f0*/  @P0 IMAD R0, R90, UR36, RZ ;  /* 0x000000245a000c24 */ /* 0x000fe8000f8e02ff */
[----:B-1----:R-:W-:Y:S04]  /*6100*/  @P0 IMAD.WIDE R2, R0, 0x4, R2 ;  /* 0x0000000400020825 */ /* 0x002fe800078e0202 */
[----:B------:R-:W-:Y:S01]  /*6110*/  HFMA2 R0, -RZ, RZ, 0, 5.9604644775390625e-08 ;  /* 0x00000001ff007431 */ /* 0x000fe200000001ff */
[----:B-----5:R1:W5:Y:S04]  /*6120*/  @P0 LDG.E R49, desc[UR46][R2.64] ;  /* 0x0000002e02310981 */ /* 0x020368000c1e1900 */
[----:B------:R-:W-:Y:S01]  /*6130*/  @!P0 PRMT R96, R0, 0x7610, R96 ;  /* 0x0000761000608816 */ /* 0x000fe20000000060 */
[----:B-1----:R-:W2:Y:S06]  /*6140*/  @!P0 LDC R49, c[0x0][0x880] ;  /* 0x00022000ff318b82 */ /* 0x002eac0000000800 */
.L_x_110:
[----:B------:R-:W-:Y:S05]  /*6150*/  @!P1 BRA `(.L_x_111) ;  /* 0x0000000000209947 */ /* 0x000fea0003800000 */
[----:B------:R-:W-:Y:S04]  /*6160*/  ISETP.NE.U32.AND P0, PT, R84, RZ, PT ;  /* 0x000000ff5400720c */ /* 0x000fe80003f05070 */
[----:B------:R-:W-:Y:S11]  /*6170*/  ISETP.NE.AND.EX P0, PT, R85, RZ, PT, P0 ;  /* 0x000000ff5500720c */ /* 0x000ff60003f05300 */
[----:B------:R-:W-:Y:S02]  /*6180*/  @!UPT UIADD3 URZ, UPT, UPT, URZ, URZ, URZ ;  /* 0x000000fffffff290 */ /* 0x000fe4000fffe0ff */
[----:B------:R-:W1:Y:S01]  /*6190*/  @P0 LDC.64 R2, c[0x0][0x8a8] ;  /* 0x00022a00ff020b82 */ /* 0x000e620000000a00 */
[----:B------:R-:W-:Y:S04]  /*61a0*/  @P0 IMAD R0, R86, UR36, RZ ;  /* 0x0000002456000c24 */ /* 0x000fe8000f8e02ff */
[----:B-1----:R-:W-:Y:S05]  /*61b0*/  @P0 IMAD.WIDE R2, R0, 0x4, R2 ;  /* 0x0000000400020825 */ /* 0x002fea00078e0202 */
[----:B-----5:R1:W5:Y:S02]  /*61c0*/  @P0 LDG.E R47, desc[UR46][R2.64] ;  /* 0x0000002e022f0981 */ /* 0x020364000c1e1900 */
[----:B-1----:R-:W3:Y:S02]  /*61d0*/  @!P0 LDC R47, c[0x0][0x8a0] ;  /* 0x00022800ff2f8b82 */ /* 0x002ee40000000800 */
.L_x_111:
[----:B------:R-:W-:Y:S01]  /*61e0*/  UISETP.NE.AND UP0, UPT, UR48, URZ, UPT ;  /* 0x000000ff3000728c */ /* 0x000fe2000bf05270 */
[----:B------:R-:W-:Y:S08]  /*61f0*/  ISETP.NE.AND P5, PT, R115, RZ, PT ;  /* 0x000000ff7300720c */ /* 0x000ff00003fa5270 */
[----:B------:R-:W-:Y:S05]  /*6200*/  BRA.U !UP0, `(.L_x_112) ;  /* 0x0000000108407547 */ /* 0x000fea000b800000 */
[----:B------:R-:W-:Y:S02]  /*6210*/  ISETP.NE.U32.AND P0, PT, R90, RZ, PT ;  /* 0x000000ff5a00720c */ /* 0x000fe40003f05070 */
[----:B------:R-:W-:Y:S02]  /*6220*/  PLOP3.LUT P1, PT, PT, PT, PT, 0x80, 0x8 ;  /* 0x000000000008781c */ /* 0x000fe40003f2f070 */
[----:B------:R-:W-:Y:S11]  /*6230*/  ISETP.NE.AND.EX P0, PT, R91, RZ, PT, P0 ;  /* 0x000000ff5b00720c */ /* 0x000ff60003f05300 */
[----:B------:R-:W-:Y:S02]  /*6240*/  @!UPT UIADD3 URZ, UPT, UPT, URZ, URZ, URZ ;  /* 0x000000fffffff290 */ /* 0x000fe4000fffe0ff */
[----:B------:R-:W-:Y:S01]  /*6250*/  @P0 LOP3.LUT P2, RZ, R96, 0xff, RZ, 0xc0, !PT ;  /* 0x000000ff60ff0812 */ /* 0x000fe2000784c0ff */
[----:B------:R-:W1:Y:S01]  /*6260*/  @P0 LDC.64 R2, c[0x0][0x888] ;  /* 0x00022200ff020b82 */ /* 0x000e620000000a00 */
[C---:B--2--5:R-:W-:Y:S02]  /*6270*/  @!P0 FSETP.EQ.AND P5, PT, R49.reuse, RZ, PT ;  /* 0x000000ff3100820b */ /* 0x064fe40003fa2000 */
[----:B------:R-:W-:Y:S02]  /*6280*/  @P0 PLOP3.LUT P1, PT, P2, PT, PT, 0x80, 0x8 ;  /* 0x000000000008081c */ /* 0x000fe4000172f070 */
[----:B------:R-:W-:Y:S04]  /*6290*/  @P0 FSETP.NEU.AND P2, PT, R49, RZ, PT ;  /* 0x000000ff3100020b */ /* 0x000fe80003f4d000 */
[----:B------:R-:W-:Y:S02]  /*62a0*/  @P0 SEL R0, RZ, 0xffffffff, P2 ;  /* 0xffffffffff000807 */ /* 0x000fe40001000000 */
[----:B-1----:R-:W-:Y:S04]  /*62b0*/  @P0 ISETP.NE.U32.AND P3, PT, R2, RZ, PT ;  /* 0x000000ff0200020c */ /* 0x002fe80003f65070 */
[----:B------:R-:W-:Y:S04]  /*62c0*/  @P0 ISETP.NE.AND.EX P3, PT, R3, RZ, PT, P3 ;  /* 0x000000ff0300020c */ /* 0x000fe80003f65330 */
[----:B------:R-:W-:Y:S04]  /*62d0*/  @!P1 SEL R0, RZ, 0xffffffff, P3 ;  /* 0xffffffffff009807 */ /* 0x000fe80001800000 */
[----:B------:R-:W-:Y:S04]  /*62e0*/  @P0 LOP3.LUT R0, R0, 0x1, RZ, 0xc0, !PT ;  /* 0x0000000100000812 */ /* 0x000fe800078ec0ff */
[----:B------:R-:W-:Y:S04]  /*62f0*/  @P0 ISETP.EQ.U32.AND P5, PT, R0, 0x1, PT ;  /* 0x000000010000080c */ /* 0x000fe80003fa2070 */
[----:B------:R-:W-:Y:S09]  /*6300*/  P2R R115, PR, RZ, 0x20 ;  /* 0x00000020ff737803 */ /* 0x000ff20000000000 */
.L_x_112:
[----:B------:R-:W-:Y:S01]  /*6310*/  @!P5 SHF.L.U32 R0, R105, 0x1f, RZ ;  /* 0x0000001f6900d819 */ /* 0x000fe200000006ff */
[----:B------:R-:W-:Y:S01]  /*6320*/  BSSY B1, `(.L_x_113) ;  /* 0x0000033000017945 */ /* 0x000fe20003800000 */
[C---:B------:R-:W-:Y:S01]  /*6330*/  LEA R116, R45.reuse, UR44, 0x3 ;  /* 0x0000002c2d747c11 */ /* 0x040fe2000f8e18ff */
[----:B------:R-:W-:Y:S01]  /*6340*/  IMAD.MOV.U32 R61, RZ, RZ, 0x1 ;  /* 0x00000001ff3d7424 */ /* 0x000fe200078e00ff */
[----:B------:R1:W4:Y:S01]  /*6350*/  @!P5 SYNCS.PHASECHK.TRANS64.TRYWAIT P1, [UR44+0x80], R0 ;  /* 0x00008000ff00d5a7 */ /* 0x000322000802112c */
[----:B------:R-:W-:Y:S01]  /*6360*/  ISETP.NE.U32.AND P3, PT, RZ, UR38, PT ;  /* 0x00000026ff007c0c */ /* 0x000fe2000bf65070 */
[----:B------:R-:W-:Y:S01]  /*6370*/  IMAD R48, R45, 0x80, R46 ;  /* 0x000000802d307824 */ /* 0x000fe200078e022e */
[----:B--2--5:R-:W-:Y:S01]  /*6380*/  FSETP.NEU.AND P2, PT, R49, RZ, PT ;  /* 0x000000ff3100720b */ /* 0x024fe20003f4d000 */
[----:B------:R-:W-:Y:S01]  /*6390*/  IMAD R114, R109, -0x10, R107 ;  /* 0xfffffff06d727824 */ /* 0x000fe200078e026b */
[----:B------:R-:W-:Y:S01]  /*63a0*/  ISETP.NE.AND.EX P3, PT, RZ, UR39, PT, P3 ;  /* 0x00000027ff007c0c */ /* 0x000fe2000bf65330 */
[----:B------:R-:W-:Y:S01]  /*63b0*/  IMAD.MOV.U32 R60, RZ, RZ, RZ ;  /* 0x000000ffff3c7224 */ /* 0x000fe200078e00ff */
[----:B------:R-:W-:Y:S02]  /*63c0*/  SEL R2, RZ, 0xffffffff, P2 ;  /* 0xffffffffff027807 */ /* 0x000fe40001000000 */
[----:B------:R-:W-:Y:S02]  /*63d0*/  CS2R R82, SRZ ;  /* 0x0000000000527805 */ /* 0x000fe4000001ff00 */
[----:B------:R-:W-:Y:S02]  /*63e0*/  SEL R3, RZ, 0xffffffff, P3 ;  /* 0xffffffffff037807 */ /* 0x000fe40001800000 */
[----:B------:R-:W-:Y:S02]  /*63f0*/  CS2R R80, SRZ ;  /* 0x0000000000507805 */ /* 0x000fe4000001ff00 */
[----:B------:R-:W-:Y:S02]  /*6400*/  LOP3.LUT P3, R112, R96, 0xff, RZ, 0xc0, !PT ;  /* 0x000000ff60707812 */ /* 0x000fe4000786c0ff */
[----:B------:R-:W-:Y:S02]  /*6410*/  CS2R R74, SRZ ;  /* 0x00000000004a7805 */ /* 0x000fe4000001ff00 */
[----:B------:R-:W-:Y:S02]  /*6420*/  CS2R R72, SRZ ;  /* 0x0000000000487805 */ /* 0x000fe4000001ff00 */
[----:B------:R-:W-:Y:S02]  /*6430*/  CS2R R66, SRZ ;  /* 0x0000000000427805 */ /* 0x000fe4000001ff00 */
[----:B------:R-:W-:Y:S02]  /*6440*/  @P4 SEL R2, R3, R2, !P3 ;  /* 0x0000000203024207 */ /* 0x000fe40005800000 */
[----:B------:R-:W-:Y:S02]  /*6450*/  CS2R R64, SRZ ;  /* 0x0000000000407805 */ /* 0x000fe4000001ff00 */
[----:B------:R-:W-:Y:S02]  /*6460*/  CS2R R58, SRZ ;  /* 0x00000000003a7805 */ /* 0x000fe4000001ff00 */
[----:B------:R-:W-:Y:S02]  /*6470*/  CS2R R56, SRZ ;  /* 0x0000000000387805 */ /* 0x000fe4000001ff00 */
[----:B------:R-:W-:Y:S02]  /*6480*/  LOP3.LUT R2, R2, 0x1, RZ, 0xc0, !PT ;  /* 0x0000000102027812 */ /* 0x000fe400078ec0ff */
[----:B-1----:R-:W-:Y:S02]  /*6490*/  SHF.L.U32 R0, R104, 0x1f, RZ ;  /* 0x0000001f68007819 */ /* 0x002fe400000006ff */
[----:B------:R-:W-:Y:S02]  /*64a0*/  ISETP.NE.U32.AND P2, PT, R2, 0x1, PT ;  /* 0x000000010200780c */ /* 0x000fe40003f45070 */
[----:B------:R1:W2:Y:S02]  /*64b0*/  SYNCS.PHASECHK.TRANS64.TRYWAIT P0, [R116+URZ+0xf0], R0 ;  /* 0x0000f000740075a7 */ /* 0x0002a400080011ff */
[----:B------:R-:W-:Y:S02]  /*64c0*/  P2R R62, PR, RZ, 0x4 ;  /* 0x00000004ff3e7803 */ /* 0x000fe40000000000 */
[----:B----4-:R-:W-:Y:S01]  /*64d0*/  @!P5 SEL R61, RZ, 0x1, !P1 ;  /* 0x00000001ff3dd807 */ /* 0x010fe20004800000 */
[----:B-1----:R-:W-:Y:S06]  /*64e0*/  @P5 BRA `(.L_x_114) ;  /* 0x0000000000585947 */ /* 0x002fec0003800000 */
[----:B------:R-:W-:Y:S01]  /*64f0*/  IMAD.MOV.U32 R83, RZ, RZ, RZ ;  /* 0x000000ffff537224 */ /* 0x000fe200078e00ff */
[----:B------:R-:W-:Y:S01]  /*6500*/  ISETP.NE.AND P1, PT, R61, RZ, PT ;  /* 0x000000ff3d00720c */ /* 0x000fe20003f25270 */
[----:B------:R-:W-:Y:S01]  /*6510*/  BSSY B0, `(.L_x_115) ;  /* 0x000000c000007945 */ /* 0x000fe20003800000 */
[----:B------:R-:W-:Y:S02]  /*6520*/  CS2R R58, SRZ ;  /* 0x00000000003a7805 */ /* 0x000fe4000001ff00 */
[----:B------:R-:W-:Y:S02]  /*6530*/  CS2R R56, SRZ ;  /* 0x0000000000387805 */ /* 0x000fe4000001ff00 */
[----:B------:R-:W-:Y:S02]  /*6540*/  CS2R R66, SRZ ;  /* 0x0000000000427805 */ /* 0x000fe4000001ff00 */
[----:B------:R-:W-:Y:S02]  /*6550*/  CS2R R64, SRZ ;  /* 0x0000000000407805 */ /* 0x000fe4000001ff00 */
[----:B------:R-:W-:Y:S02]  /*6560*/  CS2R R74, SRZ ;  /* 0x00000000004a7805 */ /* 0x000fe4000001ff00 */
[----:B------:R-:W-:Y:S02]  /*6570*/  CS2R R72, SRZ ;  /* 0x0000000000487805 */ /* 0x000fe4000001ff00 */
[----:B------:R-:W-:Y:S01]  /*6580*/  CS2R R80, SRZ ;  /* 0x0000000000507805 */ /* 0x000fe2000001ff00 */
[----:B------:R-:W-:Y:S06]  /*6590*/  @P1 BRA `(.L_x_116) ;  /* 0x00000000000c1947 */ /* 0x000fec0003800000 */
[----:B------:R-:W-:Y:S04]  /*65a0*/  SHF.L.U32 R3, R105, 0x1f, RZ ;  /* 0x0000001f69037819 */ /* 0x000fe800000006ff */
[----:B------:R-:W1:Y:S02]  /*65b0*/  SYNCS.PHASECHK.TRANS64.TRYWAIT P1, [UR44+0x80], R3 ;  /* 0x00008003ff0075a7 */ /* 0x000e64000802112c */
[----:B-1----:R-:W-:Y:S05]  /*65c0*/  @!P1 BRA `(.L_x_117) ;  /* 0x00000040005c9947 */ /* 0x002fea0003800000 */
.L_x_116:
[----:B------:R-:W-:Y:S05]  /*65d0*/  BSYNC B0 ;  /* 0x0000000000007941 */ /* 0x000fea0003800000 */
.L_x_115:
[----:B------:R-:W-:Y:S01]  /*65e0*/  ISETP.NE.AND P1, PT, R62, RZ, PT ;  /* 0x000000ff3e00720c */ /* 0x000fe20003f25270 */
[----:B------:R-:W-:Y:S11]  /*65f0*/  HFMA2 R60, -RZ, RZ, 0, 5.9604644775390625e-08 ;  /* 0x00000001ff3c7431 */ /* 0x000ff600000001ff */
[----:B------:R-:W-:Y:S01]  /*6600*/  @!UPT UIADD3 URZ, UPT, UPT, URZ, URZ, URZ ;  /* 0x000000fffffff290 */ /* 0x000fe2000fffe0ff */
[----:B------:R4:W1:Y:S04]  /*6610*/  @P1 LDS.128 R56, [R108] ;  /* 0x000000006c381984 */ /* 0x0008680000000c00 */
[----:B------:R4:W1:Y:S04]  /*6620*/  @P1 LDS.128 R64, [R107+0x10] ;  /* 0x000010006b401984 */ /* 0x0008680000000c00 */
[----:B------:R4:W1:Y:S04]  /*6630*/  @P1 LDS.128 R72, [R106+0x20] ;  /* 0x000020006a481984 */ /* 0x0008680000000c00 */
[----:B------:R4:W1:Y:S02]  /*6640*/  @P1 LDS.128 R80, [R114+0x30] ;  /* 0x0000300072501984 */ /* 0x0008640000000c00 */
.L_x_114:
[----:B------:R-:W-:Y:S05]  /*6650*/  BSYNC B1 ;  /* 0x0000000000017941 */ /* 0x000fea0003800000 */
.L_x_113:
[----:B-1----:R-:W-:Y:S04]  /*6660*/  SHF.R.U32.HI R2, RZ, 0x15, R48 ;  /* 0x00000015ff027819 */ /* 0x002fe80000011630 */
[----:B------:R-:W-:Y:S01]  /*6670*/  LOP3.LUT P1, RZ, R2, 0x3, R100, 0x48, !PT ;  /* 0x0000000302ff7812 */ /* 0x000fe20007824864 */
[----:B------:R-:W-:Y:S01]  /*6680*/  @!UPT UIADD3 URZ, UPT, UPT, URZ, URZ, URZ ;  /* 0x000000fffffff290 */ /* 0x000fe2000fffe0ff */
[----:B--2---:R-:W-:Y:S11]  /*6690*/  @P0 BRA `(.L_x_118) ;  /* 0x0000000000080947 */ /* 0x004ff60003800000 */
[----:B------:R-:W1:Y:S02]  /*66a0*/  SYNCS.PHASECHK.TRANS64.TRYWAIT P0, [R116+URZ+0xf0], R0 ;  /* 0x0000f000740075a7 */ /* 0x000e6400080011ff */
[----:B-1----:R-:W-:Y:S05]  /*66b0*/  @!P0 BRA `(.L_x_119) ;  /* 0x0000004000388947 */ /* 0x002fea0003800000 */
.L_x_118:
[----:B------:R-:W-:Y:S05]  /*66c0*/  @!P1 BRA `(.L_x_120) ;  /* 0x0000000000409947 */ /* 0x000fea0003800000 */
[----:B------:R-:W2:Y:S01]  /*66d0*/  LDCU.64 UR8, c[0x4][0x70] ;  /* 0x01000e00ff0877ac */ /* 0x000ea20008000a00 */
[----:B------:R-:W-:Y:S01]  /*66e0*/  MOV R3, 0x0 ;  /* 0x0000000000037802 */ /* 0x000fe20000000f00 */
[----:B------:R-:W-:Y:S02]  /*66f0*/  HFMA2 R12, -RZ, RZ, 0, 5.9604644775390625e-08 ;  /* 0x00000001ff0c7431 */ /* 0x000fe400000001ff */
[----:B------:R-:W-:Y:S02]  /*6700*/  IMAD.MOV.U32 R8, RZ, RZ, 0x192 ;  /* 0x00000192ff087424 */ /* 0x000fe400078e00ff */
[----:B------:R-:W-:Y:S01]  /*6710*/  IMAD.MOV.U32 R13, RZ, RZ, RZ ;  /* 0x000000ffff0d7224 */ /* 0x000fe200078e00ff */
[----:B------:R-:W5:Y:S01]  /*6720*/  LDCU.64 UR6, c[0x4][0x78] ;  /* 0x01000f00ff0677ac */ /* 0x000f620008000a00 */
[----:B------:R-:W1:Y:S01]  /*6730*/  LDC.64 R2, c[0x4][R3] ;  /* 0x0100000003027b82 */ /* 0x000e620000000a00 */
[----:B------:R-:W3:Y:S01]  /*6740*/  LDCU.64 UR4, c[0x4][0x10] ;  /* 0x01000200ff0477ac */ /* 0x000ee20008000a00 */
[----:B--2---:R-:W-:Y:S01]  /*6750*/  MOV R5, UR9 ;  /* 0x0000000900057c02 */ /* 0x004fe20008000f00 */
[----:B------:R-:W-:Y:S01]  /*6760*/  IMAD.U32 R4, RZ, RZ, UR8 ;  /* 0x00000008ff047e24 */ /* 0x000fe2000f8e00ff */
[----:B-----5:R-:W-:Y:S01]  /*6770*/  MOV R7, UR7 ;  /* 0x0000000700077c02 */ /* 0x020fe20008000f00 */
[----:B------:R-:W-:Y:S01]  /*6780*/  IMAD.U32 R6, RZ, RZ, UR6 ;  /* 0x00000006ff067e24 */ /* 0x000fe2000f8e00ff */
[----:B---3--:R-:W-:Y:S01]  /*6790*/  MOV R11, UR5 ;  /* 0x00000005000b7c02 */ /* 0x008fe20008000f00 */
[----:B------:R-:W-:Y:S02]  /*67a0*/  IMAD.U32 R10, RZ, RZ, UR4 ;  /* 0x00000004ff0a7e24 */ /* 0x000fe4000f8e00ff */
[----:B------:R-:W-:Y:S07]  /*67b0*/  LEPC R20, `(.L_x_120) ;  /* 0x000000001014794e */ /* 0x000fee0000000000 */
[----:B-1--4-:R-:W-:Y:S05]  /*67c0*/  CALL.ABS.NOINC R2 ;  /* 0x0000000002007343 */ /* 0x012fea0003c00000 */
.L_x_120:
[----:B------:R-:W-:Y:S01]  /*67d0*/  SHF.L.U32 R50, R56, 0x10, RZ ;  /* 0x0000001038327819 */ /* 0x000fe200000006ff */
[----:B------:R-:W-:Y:S05]  /*67e0*/  WARPSYNC.ALL ;  /* 0x0000000000007948 */ /* 0x000fea0003800000 */
[----:B------:R-:W-:Y:S01]  /*67f0*/  R2UR UR4, R48 ;  /* 0x00000000300472ca */ /* 0x000fe200000e0000 */
[----:B------:R-:W-:Y:S01]  /*6800*/  BSSY.RECONVERGENT B0, `(.L_x_121) ;  /* 0x000008c000007945 */ /* 0x000fe20003800200 */
[----:B------:R-:W-:Y:S02]  /*6810*/  LOP3.LUT R51, R56, 0xffff0000, RZ, 0xc0, !PT ;  /* 0xffff000038337812 */ /* 0x000fe400078ec0ff */
[----:B------:R-:W-:Y:S02]  /*6820*/  SHF.L.U32 R52, R57, 0x10, RZ ;  /* 0x0000001039347819 */ /* 0x000fe400000006ff */
[----:B------:R-:W-:Y:S07]  /*6830*/  ISETP.NE.AND P0, PT, R110, RZ, PT ;  /* 0x000000ff6e00720c */ /* 0x000fee0003f05270 */
[----:B------:R-:W1:Y:S02]  /*6840*/  LDTM.x32 R4, tmem[UR4] ;  /* 0x00000004000479ee */ /* 0x000e6400082c0000 */
[C---:B-1-3--:R-:W-:Y:S01]  /*6850*/  FMUL R0, R47.reuse, R4 ;  /* 0x000000042f007220 */ /* 0x04afe20000400000 */
[C---:B------:R-:W-:Y:S01]  /*6860*/  FMUL R2, R47.reuse, R5 ;  /* 0x000000052f027220 */ /* 0x040fe20000400000 */
[C---:B------:R-:W-:Y:S01]  /*6870*/  FMUL R4, R47.reuse, R8 ;  /* 0x000000082f047220 */ /* 0x040fe20000400000 */
[C---:B------:R-:W-:Y:S01]  /*6880*/  FMUL R3, R47.reuse, R6 ;  /* 0x000000062f037220 */ /* 0x040fe20000400000 */
[C---:B------:R-:W-:Y:S01]  /*6890*/  FMUL R5, R47.reuse, R9 ;  /* 0x000000092f057220 */ /* 0x040fe20000400000 */
[C---:B------:R-:W-:Y:S01]  /*68a0*/  FMUL R8, R47.reuse, R12 ;  /* 0x0000000c2f087220 */ /* 0x040fe20000400000 */
[C---:B------:R-:W-:Y:S01]  /*68b0*/  FMUL R6, R47.reuse, R10 ;  /* 0x0000000a2f067220 */ /* 0x040fe20000400000 */
[C---:B------:R-:W-:Y:S01]  /*68c0*/  FMUL R9, R47.reuse, R13 ;  /* 0x0000000d2f097220 */ /* 0x040fe20000400000 */
[----:B------:R-:W-:Y:S01]  /*68d0*/  FMUL R12, R47, R16 ;  /* 0x000000102f0c7220 */ /* 0x000fe20000400000 */
[----:B------:R-:W-:Y:S01]  /*68e0*/  FFMA R0, R49, R50, R0 ;  /* 0x0000003231007223 */ /* 0x000fe20000000000 */
[C---:B------:R-:W-:Y:S01]  /*68f0*/  FMUL R10, R47.reuse, R14 ;  /* 0x0000000e2f0a7220 */ /* 0x040fe20000400000 */
[C---:B------:R-:W-:Y:S01]  /*6900*/  FMUL R13, R47.reuse, R17 ;  /* 0x000000112f0d7220 */ /* 0x040fe20000400000 */
[----:B------:R-:W-:Y:S01]  /*6910*/  FMUL R16, R47, R20 ;  /* 0x000000142f107220 */ /* 0x000fe20000400000 */
[----:B------:R-:W-:Y:S01]  /*6920*/  FFMA R2, R49, R51, R2 ;  /* 0x0000003331027223 */ /* 0x000fe20000000002 */
[C---:B------:R-:W-:Y:S01]  /*6930*/  FMUL R14, R47.reuse, R18 ;  /* 0x000000122f0e7220 */ /* 0x040fe20000400000 */
        /* <DEDUP_REMOVED lines=8> */
[----:B------:R-:W-:Y:S01]  /*69c0*/  LOP3.LUT R32, R57, 0xffff0000, RZ, 0xc0, !PT ;  /* 0xffff000039207812 */ /* 0x000fe200078ec0ff */
[C---:B------:R-:W-:Y:S01]  /*69d0*/  FMUL R26, R47.reuse, R30 ;  /* 0x0000001e2f1a7220 */ /* 0x040fe20000400000 */
[----:B------:R-:W-:Y:S01]  /*69e0*/  FMUL R29, R47, R33 ;  /* 0x000000212f1d7220 */ /* 0x000fe20000400000 */
[----:B------:R-:W-:Y:S01]  /*69f0*/  SHF.L.U32 R33, R58, 0x10, RZ ;  /* 0x000000103a217819 */ /* 0x000fe200000006ff */
[----:B------:R-:W-:Y:S01]  /*6a00*/  FFMA R3, R49, R52, R3 ;  /* 0x0000003431037223 */ /* 0x000fe20000000003 */
[----:B------:R-:W-:Y:S01]  /*6a10*/  F2FP.RELU.BF16.F32.PACK_AB R52, R2, R0 ;  /* 0x000000000234723e */ /* 0x000fe200000018ff */
[----:B------:R-:W-:Y:S01]  /*6a20*/  FMUL R7, R47, R7 ;  /* 0x000000072f077220 */ /* 0x000fe20000400000 */
[----:B------:R-:W-:Y:S01]  /*6a30*/  SHF.L.U32 R0, R59, 0x10, RZ ;  /* 0x000000103b007819 */ /* 0x000fe200000006ff */
[----:B------:R-:W-:Y:S01]  /*6a40*/  FMUL R30, R47, R34 ;  /* 0x000000222f1e7220 */ /* 0x000fe20000400000 */
[----:B------:R-:W-:Y:S01]  /*6a50*/  LOP3.LUT R34, R58, 0xffff0000, RZ, 0xc0, !PT ;  /* 0xffff00003a227812 */ /* 0x000fe200078ec0ff */
[----:B------:R-:W-:Y:S01]  /*6a60*/  FFMA R7, R49, R32, R7 ;  /* 0x0000002031077223 */ /* 0x000fe20000000007 */
[----:B------:R-:W-:Y:S01]  /*6a70*/  LOP3.LUT R2, R59, 0xffff0000, RZ, 0xc0, !PT ;  /* 0xffff00003b027812 */ /* 0x000fe200078ec0ff */
[----:B------:R-:W-:Y:S01]  /*6a80*/  FFMA R4, R49, R33, R4 ;  /* 0x0000002131047223 */ /* 0x000fe20000000004 */
[----:B------:R-:W-:Y:S01]  /*6a90*/  FMUL R11, R47, R11 ;  /* 0x0000000b2f0b7220 */ /* 0x000fe20000400000 */
[----:B------:R-:W-:Y:S01]  /*6aa0*/  FFMA R5, R49, R34, R5 ;  /* 0x0000002231057223 */ /* 0x000fe20000000005 */
[----:B------:R-:W-:Y:S01]  /*6ab0*/  F2FP.RELU.BF16.F32.PACK_AB R53, R7, R3 ;  /* 0x000000030735723e */ /* 0x000fe200000018ff */
[C---:B------:R-:W-:Y:S01]  /*6ac0*/  FFMA R6, R49.reuse, R0, R6 ;  /* 0x0000000031067223 */ /* 0x040fe20000000006 */
[C---:B------:R-:W-:Y:S01]  /*6ad0*/  SHF.L.U32 R0, R64.reuse, 0x10, RZ ;  /* 0x0000001040007819 */ /* 0x040fe200000006ff */
[----:B------:R-:W-:Y:S01]  /*6ae0*/  FFMA R11, R49, R2, R11 ;  /* 0x00000002310b7223 */ /* 0x000fe2000000000b */
[----:B------:R-:W-:Y:S01]  /*6af0*/  LOP3.LUT R2, R64, 0xffff0000, RZ, 0xc0, !PT ;  /* 0xffff000040027812 */ /* 0x000fe200078ec0ff */
[----:B------:R-:W-:Y:S01]  /*6b00*/  FMUL R15, R47, R15 ;  /* 0x0000000f2f0f7220 */ /* 0x000fe20000400000 */
[----:B------:R-:W-:Y:S01]  /*6b10*/  SHF.L.U32 R3, R65, 0x10, RZ ;  /* 0x0000001041037819 */ /* 0x000fe200000006ff */
[----:B------:R-:W-:Y:S01]  /*6b20*/  FFMA R8, R49, R0, R8 ;  /* 0x0000000031087223 */ /* 0x000fe20000000008 */
[----:B------:R-:W-:Y:S01]  /*6b30*/  LOP3.LUT R0, R65, 0xffff0000, RZ, 0xc0, !PT ;  /* 0xffff000041007812 */ /* 0x000fe200078ec0ff */
[C---:B------:R-:W-:Y:S01]  /*6b40*/  FFMA R9, R49.reuse, R2, R9 ;  /* 0x0000000231097223 */ /* 0x040fe20000000009 */
[C---:B------:R-:W-:Y:S01]  /*6b50*/  SHF.L.U32 R2, R66.reuse, 0x10, RZ ;  /* 0x0000001042027819 */ /* 0x040fe200000006ff */
[----:B------:R-:W-:Y:S01]  /*6b60*/  FFMA R10, R49, R3, R10 ;  /* 0x00000003310a7223 */ /* 0x000fe2000000000a */
[----:B------:R-:W-:Y:S01]  /*6b70*/  SHF.L.U32 R3, R67, 0x10, RZ ;  /* 0x0000001043037819 */ /* 0x000fe200000006ff */
[C---:B------:R-:W-:Y:S01]  /*6b80*/  FFMA R15, R49.reuse, R0, R15 ;  /* 0x00000000310f7223 */ /* 0x040fe2000000000f */
[----:B------:R-:W-:Y:S01]  /*6b90*/  LOP3.LUT R0, R66, 0xffff0000, RZ, 0xc0, !PT ;  /* 0xffff000042007812 */ /* 0x000fe200078ec0ff */
[----:B------:R-:W-:Y:S01]  /*6ba0*/  FFMA R12, R49, R2, R12 ;  /* 0x00000002310c7223 */ /* 0x000fe2000000000c */
[C---:B------:R-:W-:Y:S01]  /*6bb0*/  SHF.L.U32 R2, R72.reuse, 0x10, RZ ;  /* 0x0000001048027819 */ /* 0x040fe200000006ff */
[----:B------:R-:W-:Y:S01]  /*6bc0*/  FMUL R19, R47, R19 ;  /* 0x000000132f137220 */ /* 0x000fe20000400000 */
[----:B------:R-:W-:Y:S01]  /*6bd0*/  F2FP.RELU.BF16.F32.PACK_AB R54, R5, R4 ;  /* 0x000000040536723e */ /* 0x000fe200000018ff */
[----:B------:R-:W-:Y:S01]  /*6be0*/  FFMA R13, R49, R0, R13 ;  /* 0x00000000310d7223 */ /* 0x000fe2000000000d */
[----:B------:R-:W-:Y:S01]  /*6bf0*/  LOP3.LUT R0, R67, 0xffff0000, RZ, 0xc0, !PT ;  /* 0xffff000043007812 */ /* 0x000fe200078ec0ff */
[----:B------:R-:W-:Y:S01]  /*6c00*/  FFMA R14, R49, R3, R14 ;  /* 0x00000003310e7223 */ /* 0x000fe2000000000e */
[----:B------:R-:W-:Y:S01]  /*6c10*/  LOP3.LUT R3, R72, 0xffff0000, RZ, 0xc0, !PT ;  /* 0xffff000048037812 */ /* 0x000fe200078ec0ff */
[----:B------:R-:W-:Y:S01]  /*6c20*/  FMUL R23, R47, R23 ;  /* 0x000000172f177220 */ /* 0x000fe20000400000 */
[----:B------:R-:W-:Y:S01]  /*6c30*/  F2FP.RELU.BF16.F32.PACK_AB R55, R11, R6 ;  /* 0x000000060b37723e */ /* 0x000fe200000018ff */
[----:B------:R-:W-:Y:S01]  /*6c40*/  FFMA R19, R49, R0, R19 ;  /* 0x0000000031137223 */ /* 0x000fe20000000013 */
[----:B------:R-:W-:Y:S01]  /*6c50*/  SHF.L.U32 R0, R73, 0x10, RZ ;  /* 0x0000001049007819 */ /* 0x000fe200000006ff */
[----:B------:R-:W-:Y:S01]  /*6c60*/  FFMA R16, R49, R2, R16 ;  /* 0x0000000231107223 */ /* 0x000fe20000000010 */
[----:B------:R-:W-:Y:S01]  /*6c70*/  LOP3.LUT R2, R73, 0xffff0000, RZ, 0xc0, !PT ;  /* 0xffff000049027812 */ /* 0x000fe200078ec0ff */
[----:B------:R-:W-:Y:S01]  /*6c80*/  FFMA R17, R49, R3, R17 ;  /* 0x0000000331117223 */ /* 0x000fe20000000011 */
[----:B------:R-:W-:Y:S01]  /*6c90*/  SHF.L.U32 R3, R75, 0x10, RZ ;  /* 0x000000104b037819 */ /* 0x000fe200000006ff */
[----:B------:R-:W-:Y:S01]  /*6ca0*/  FFMA R18, R49, R0, R18 ;  /* 0x0000000031127223 */ /* 0x000fe20000000012 */
[C---:B------:R-:W-:Y:S01]  /*6cb0*/  SHF.L.U32 R0, R74.reuse, 0x10, RZ ;  /* 0x000000104a007819 */ /* 0x040fe200000006ff */
[----:B------:R1:W-:Y:S01]  /*6cc0*/  STS.128 [R108], R52 ;  /* 0x000000346c007388 */ /* 0x0003e20000000c00 */
[----:B------:R-:W-:Y:S01]  /*6cd0*/  F2FP.RELU.BF16.F32.PACK_AB R8, R9, R8 ;  /* 0x000000080908723e */ /* 0x000fe200000018ff */
[C---:B------:R-:W-:Y:S01]  /*6ce0*/  FFMA R23, R49.reuse, R2, R23 ;  /* 0x0000000231177223 */ /* 0x040fe20000000017 */
[----:B------:R-:W-:Y:S01]  /*6cf0*/  LOP3.LUT R2, R74, 0xffff0000, RZ, 0xc0, !PT ;  /* 0xffff00004a027812 */ /* 0x000fe200078ec0ff */
[----:B------:R-:W-:Y:S01]  /*6d00*/  FFMA R20, R49, R0, R20 ;  /* 0x0000000031147223 */ /* 0x000fe20000000014 */
[----:B------:R-:W-:Y:S01]  /*6d10*/  LOP3.LUT R0, R75, 0xffff0000, RZ, 0xc0, !PT ;  /* 0xffff00004b007812 */ /* 0x000fe200078ec0ff */
[----:B------:R-:W-:Y:S01]  /*6d20*/  FMUL R27, R47, R27 ;  /* 0x0000001b2f1b7220 */ /* 0x000fe20000400000 */
[----:B------:R-:W-:Y:S01]  /*6d30*/  F2FP.RELU.BF16.F32.PACK_AB R9, R15, R10 ;  /* 0x0000000a0f09723e */ /* 0x000fe200000018ff */
[C---:B------:R-:W-:Y:S01]  /*6d40*/  FFMA R21, R49.reuse, R2, R21 ;  /* 0x0000000231157223 */ /* 0x040fe20000000015 */
[C---:B------:R-:W-:Y:S01]  /*6d50*/  FFMA R22, R49.reuse, R3, R22 ;  /* 0x0000000331167223 */ /* 0x040fe20000000016 */
[----:B------:R-:W-:Y:S01]  /*6d60*/  FFMA R27, R49, R0, R27 ;  /* 0x00000000311b7223 */ /* 0x000fe2000000001b */
[C---:B------:R-:W-:Y:S01]  /*6d70*/  SHF.L.U32 R2, R80.reuse, 0x10, RZ ;  /* 0x0000001050027819 */ /* 0x040fe200000006ff */
[C---:B------:R-:W-:Y:S01]  /*6d80*/  FMUL R31, R47.reuse, R31 ;  /* 0x0000001f2f1f7220 */ /* 0x040fe20000400000 */
[----:B------:R-:W-:Y:S01]  /*6d90*/  LOP3.LUT R0, R80, 0xffff0000, RZ, 0xc0, !PT ;  /* 0xffff000050007812 */ /* 0x000fe200078ec0ff */
[----:B------:R-:W-:Y:S01]  /*6da0*/  FMUL R35, R47, R35 ;  /* 0x000000232f237220 */ /* 0x000fe20000400000 */
[----:B------:R-:W-:Y:S01]  /*6db0*/  SHF.L.U32 R3, R81, 0x10, RZ ;  /* 0x0000001051037819 */ /* 0x000fe200000006ff */
[----:B------:R-:W-:Y:S01]  /*6dc0*/  FFMA R24, R49, R2, R24 ;  /* 0x0000000231187223 */ /* 0x000fe20000000018 */
[----:B------:R-:W-:Y:S01]  /*6dd0*/  F2FP.RELU.BF16.F32.PACK_AB R10, R13, R12 ;  /* 0x0000000c0d0a723e */ /* 0x000fe200000018ff */
[----:B------:R-:W-:Y:S01]  /*6de0*/  FFMA R25, R49, R0, R25 ;  /* 0x0000000031197223 */ /* 0x000fe20000000019 */
[----:B------:R-:W-:Y:S01]  /*6df0*/  F2FP.RELU.BF16.F32.PACK_AB R11, R19, R14 ;  /* 0x0000000e130b723e */ /* 0x000fe200000018ff */
[----:B------:R-:W-:Y:S01]  /*6e00*/  FFMA R26, R49, R3, R26 ;  /* 0x00000003311a7223 */ /* 0x000fe2000000001a */
[----:B------:R-:W-:Y:S02]  /*6e10*/  LOP3.LUT R0, R81, 0xffff0000, RZ, 0xc0, !PT ;  /* 0xffff000051007812 */ /* 0x000fe400078ec0ff */
[C---:B------:R-:W-:Y:S01]  /*6e20*/  SHF.L.U32 R2, R82.reuse, 0x10, RZ ;  /* 0x0000001052027819 */ /* 0x040fe200000006ff */
[----:B------:R1:W-:Y:S01]  /*6e30*/  STS.128 [R107+0x10], R8 ;  /* 0x000010086b007388 */ /* 0x0003e20000000c00 */
[----:B------:R-:W-:Y:S01]  /*6e40*/  LOP3.LUT R3, R82, 0xffff0000, RZ, 0xc0, !PT ;  /* 0xffff000052037812 */ /* 0x000fe200078ec0ff */
[----:B------:R-:W-:Y:S01]  /*6e50*/  FFMA R31, R49, R0, R31 ;  /* 0x00000000311f7223 */ /* 0x000fe2000000001f */
[----:B------:R-:W-:Y:S01]  /*6e60*/  SHF.L.U32 R4, R83, 0x10, RZ ;  /* 0x0000001053047819 */ /* 0x000fe200000006ff */
[----:B------:R-:W-:Y:S01]  /*6e70*/  FFMA R28, R49, R2, R28 ;  /* 0x00000002311c7223 */ /* 0x000fe2000000001c */
[----:B------:R-:W-:Y:S01]  /*6e80*/  F2FP.RELU.BF16.F32.PACK_AB R16, R17, R16 ;  /* 0x000000101110723e */ /* 0x000fe200000018ff */
[----:B------:R-:W-:Y:S01]  /*6e90*/  FFMA R29, R49, R3, R29 ;  /* 0x00000003311d7223 */ /* 0x000fe2000000001d */
[----:B------:R-:W-:Y:S01]  /*6ea0*/  LOP3.LUT R5, R83, 0xffff0000, RZ, 0xc0, !PT ;  /* 0xffff000053057812 */ /* 0x000fe200078ec0ff */
[----:B------:R-:W-:Y:S01]  /*6eb0*/  FFMA R30, R49, R4, R30 ;  /* 0x00000004311e7223 */ /* 0x000fe2000000001e */
[----:B------:R-:W-:Y:S02]  /*6ec0*/  F2FP.RELU.BF16.F32.PACK_AB R17, R23, R18 ;  /* 0x000000121711723e */ /* 0x000fe400000018ff */
[----:B------:R-:W-:Y:S01]  /*6ed0*/  F2FP.RELU.BF16.F32.PACK_AB R18, R21, R20 ;  /* 0x000000141512723e */ /* 0x000fe200000018ff */
[----:B------:R-:W-:Y:S01]  /*6ee0*/  FFMA R35, R49, R5, R35 ;  /* 0x0000000531237223 */ /* 0x000fe20000000023 */
[----:B------:R-:W-:Y:S02]  /*6ef0*/  F2FP.RELU.BF16.F32.PACK_AB R19, R27, R22 ;  /* 0x000000161b13723e */ /* 0x000fe400000018ff */
[----:B------:R-:W-:Y:S02]  /*6f00*/  F2FP.RELU.BF16.F32.PACK_AB R24, R25, R24 ;  /* 0x000000181918723e */ /* 0x000fe400000018ff */
[----:B------:R-:W-:Y:S01]  /*6f10*/  F2FP.RELU.BF16.F32.PACK_AB R25, R31, R26 ;  /* 0x0000001a1f19723e */ /* 0x000fe200000018ff */
[----:B------:R1:W-:Y:S01]  /*6f20*/  STS.128 [R106+0x20], R16 ;  /* 0x000020106a007388 */ /* 0x0003e20000000c00 */
[----:B------:R-:W-:Y:S02]  /*6f30*/  F2FP.RELU.BF16.F32.PACK_AB R26, R29, R28 ;  /* 0x0000001c1d1a723e */ /* 0x000fe400000018ff */
[----:B------:R-:W-:Y:S05]  /*6f40*/  F2FP.RELU.BF16.F32.PACK_AB R27, R35, R30 ;  /* 0x0000001e231b723e */ /* 0x000fea00000018ff */
[----:B------:R1:W-:Y:S01]  /*6f50*/  STS.128 [R114+0x30], R24 ;  /* 0x0000301872007388 */ /* 0x0003e20000000c00 */
[----:B------:R-:W-:Y:S01]  /*6f60*/  @!PT LDS RZ, [RZ] ;  /* 0x00000000fffff984 */ /* 0x000fe20000000800 */
[----:B------:R-:W-:Y:S01]  /*6f70*/  @!PT LDS RZ, [RZ] ;  /* 0x00000000fffff984 */ /* 0x000fe20000000800 */
[----:B------:R-:W-:Y:S01]  /*6f80*/  @!PT LDS RZ, [RZ] ;  /* 0x00000000fffff984 */ /* 0x000fe20000000800 */
[----:B------:R-:W-:Y:S01]  /*6f90*/  @!PT LDS RZ, [RZ] ;  /* 0x00000000fffff984 */ /* 0x000fe20000000800 */
[----:B------:R2:W-:Y:S07]  /*6fa0*/  MEMBAR.ALL.CTA ;  /* 0x0000000000007992 */ /* 0x0005ee0000008000 */
[----:B--2---:R-:W2:Y:S02]  /*6fb0*/  FENCE.VIEW.ASYNC.S ;  /* 0x00000000000073c6 */ /* 0x004ea40000000000 */
[----:B--2---:R-:W-:Y:S06]  /*6fc0*/  BAR.SYNC.DEFER_BLOCKING 0x1, 0x80 ;  /* 0x0042000000007b1d */ /* 0x004fec0000010000 */
[----:B------:R-:W-:Y:S05]  /*6fd0*/  @P0 BRA `(.L_x_122) ;  /* 0x0000000000380947 */ /* 0x000fea0003800000 */
[----:B------:R-:W-:Y:S02]  /*6fe0*/  UIADD3 UR4, UPT, UPT, UR44, 0x200, URZ ;  /* 0x000002002c047890 */ /* 0x000fe4000fffe0ff */
[----:B------:R-:W-:Y:S01]  /*6ff0*/  UIADD3 UR8, UP0, UPT, UR50, 0x680, URZ ;  /* 0x0000068032087890 */ /* 0x000fe2000ff1e0ff */
[----:B------:R-:W-:Y:S01]  /*7000*/  UMOV UR43, UR36 ;  /* 0x00000024002b7c82 */ /* 0x000fe20008000000 */
[----:B------:R-:W-:Y:S02]  /*7010*/  UIADD3 UR5, UPT, UPT, UR41, 0x80, URZ ;  /* 0x0000008029057890 */ /* 0x000fe4000fffe0ff */
[----:B------:R-:W-:Y:S01]  /*7020*/  MOV R101, UR4 ;  /* 0x0000000400657c02 */ /* 0x000fe20008000f00 */
[----:B------:R-:W-:Y:S02]  /*7030*/  UIADD3.X UR9, UPT, UPT, URZ, UR51, URZ, UP0, !UPT ;  /* 0x00000033ff097290 */ /* 0x000fe400087fe4ff */
[----:B------:R-:W-:Y:S01]  /*7040*/  UIADD3 UR4, UPT, UPT, UR44, 0x1200, URZ ;  /* 0x000012002c047890 */ /* 0x000fe2000fffe0ff */
[----:B------:R-:W-:Y:S01]  /*7050*/  R2UR UR40, R101 ;  /* 0x00000000652872ca */ /* 0x000fe200000e0000 */
[----:B------:R-:W-:Y:S01]  /*7060*/  UMOV UR6, UR42 ;  /* 0x0000002a00067c82 */ /* 0x000fe20008000000 */
[----:B------:R-:W-:Y:S11]  /*7070*/  UMOV UR7, UR36 ;  /* 0x0000002400077c82 */ /* 0x000ff60008000000 */
[----:B------:R2:W-:Y:S01]  /*7080*/  UTMASTG.3D [UR40], [UR8] ;  /* 0x00000028080073b5 */ /* 0x0005e20008010000 */
[----:B------:R2:W-:Y:S01]  /*7090*/  UTMASTG.3D [UR4], [UR8] ;  /* 0x00000004080073b5 */ /* 0x0005e20008010000 */
[----:B------:R0:W-:Y:S01]  /*70a0*/  UTMACMDFLUSH ;  /* 0x00000000000079b7 */ /* 0x0001e20000000000 */
[----:B--2---:R-:W-:Y:S04]  /*70b0*/  DEPBAR.LE SB0, 0x1 ;  /* 0x000080400000791a */ /* 0x004fe80000000000 */
.L_x_122:
[----:B------:R-:W-:Y:S05]  /*70c0*/  BSYNC.RECONVERGENT B0 ;  /* 0x0000000000007941 */ /* 0x000fea0003800200 */
.L_x_121:
[----:B------:R-:W-:Y:S01]  /*70d0*/  BAR.SYNC.DEFER_BLOCKING 0x1, 0x80 ;  /* 0x0042000000007b1d */ /* 0x000fe20000010000 */
[----:B------:R-:W-:Y:S01]  /*70e0*/  ISETP.NE.AND P1, PT, R115, RZ, PT ;  /* 0x000000ff7300720c */ /* 0x000fe20003f25270 */
[----:B------:R-:W-:Y:S01]  /*70f0*/  UISETP.NE.AND UP0, UPT, UR45, URZ, UPT ;  /* 0x000000ff2d00728c */ /* 0x000fe2000bf05270 */
[----:B------:R-:W-:Y:S11]  /*7100*/  LEA R2, R60, UR44, 0x3 ;  /* 0x0000002c3c027c11 */ /* 0x000ff6000f8e18ff */
[----:B------:R-:W-:Y:S01]  /*7110*/  @!P1 SHF.L.U32 R3, R105, 0x1f, RZ ;  /* 0x0000001f69039819 */ /* 0x000fe200000006ff */
[----:B------:R-:W-:Y:S06]  /*7120*/  BRA.U !UP0, `(.L_x_123) ;  /* 0x0000000108247547 */ /* 0x000fec000b800000 */
[----:B------:R-:W-:Y:S01]  /*7130*/  IMAD.U32 R4, RZ, RZ, UR49 ;  /* 0x00000031ff047e24 */ /* 0x000fe2000f8e00ff */
[----:B------:R-:W-:Y:S01]  /*7140*/  MOV R0, UR37 ;  /* 0x0000002500007c02 */ /* 0x000fe20008000f00 */
[----:B------:R-:W-:Y:S03]  /*7150*/  UIADD3 UR49, UPT, UPT, UR49, 0x1, URZ ;  /* 0x0000000131317890 */ /* 0x000fe6000fffe0ff */
[----:B------:R-:W-:Y:S01]  /*7160*/  @!P1 LEA R4, R4, UR44, 0x3 ;  /* 0x0000002c04049c11 */ /* 0x000fe2000f8e18ff */
[----:B------:R-:W-:Y:S04]  /*7170*/  UISETP.NE.AND UP0, UPT, UR49, 0x4, UPT ;  /* 0x000000043100788c */ /* 0x000fe8000bf05270 */
[----:B------:R-:W-:Y:S01]  /*7180*/  @!P1 VIADD R4, R4, 0xa0 ;  /* 0x000000a004049836 */ /* 0x000fe20000000000 */
[----:B------:R-:W-:Y:S04]  /*7190*/  USEL UR49, UR49, URZ, UP0 ;  /* 0x000000ff31317287 */ /* 0x000fe80008000000 */
[----:B------:R-:W-:Y:S04]  /*71a0*/  @!P1 PRMT R0, R0, 0x654, R4 ;  /* 0x0000065400009816 */ /* 0x000fe80000000004 */
[----:B------:R2:W-:Y:S04]  /*71b0*/  @!P1 SYNCS.ARRIVE.TRANS64.RED.A1T0 RZ, [R0+URZ], RZ ;  /* 0x000000ff00ff99a7 */ /* 0x0005e800081004ff */
.L_x_123:
[----:B------:R-:W3:Y:S01]  /*71c0*/  @!P1 SYNCS.PHASECHK.TRANS64.TRYWAIT P0, [R2+URZ+0x80], R3 ;  /* 0x00008003020095a7 */ /* 0x000ee200080011ff */
[----:B------:R-:W-:Y:S01]  /*71d0*/  BSSY B1, `(.L_x_124) ;  /* 0x0000016000017945 */ /* 0x000fe20003800000 */
[----:B---3--:R-:W-:Y:S03]  /*71e0*/  @!P1 SEL R61, RZ, 0x1, !P0 ;  /* 0x00000001ff3d9807 */ /* 0x008fe60004000000 */
[----:B------:R-:W-:Y:S05]  /*71f0*/  @P1 BRA `(.L_x_125) ;  /* 0x00000000004c1947 */ /* 0x000fea0003800000 */
[----:B------:R-:W-:Y:S01]  /*7200*/  ISETP.NE.AND P0, PT, R61, RZ, PT ;  /* 0x000000ff3d00720c */ /* 0x000fe20003f05270 */
[----:B------:R-:W-:Y:S01]  /*7210*/  BSSY B0, `(.L_x_126) ;  /* 0x000000b000007945 */ /* 0x000fe20003800000 */
[----:B------:R-:W-:Y:S11]  /*7220*/  ISETP.NE.AND P1, PT, R62, RZ, PT ;  /* 0x000000ff3e00720c */ /* 0x000ff60003f25270 */
[----:B------:R-:W-:Y:S02]  /*7230*/  @!UPT UIADD3 URZ, UPT, UPT, URZ, URZ, URZ ;  /* 0x000000fffffff290 */ /* 0x000fe4000fffe0ff */
[C---:B------:R-:W-:Y:S01]  /*7240*/  @P1 IMAD R6, R60.reuse, 0x2000, R108 ;  /* 0x000020003c061824 */ /* 0x040fe200078e026c */
[C---:B------:R-:W-:Y:S01]  /*7250*/  @P1 LEA R4, R60.reuse, R106, 0xd ;  /* 0x0000006a3c041211 */ /* 0x040fe200078e68ff */
[C---:B------:R-:W-:Y:S02]  /*7260*/  @P1 IMAD R5, R60.reuse, 0x2000, R107 ;  /* 0x000020003c051824 */ /* 0x040fe400078e026b */
[----:B------:R-:W-:Y:S01]  /*7270*/  @P1 IMAD R3, R60, 0x2000, R114 ;  /* 0x000020003c031824 */ /* 0x000fe200078e0272 */
[----:B------:R-:W-:Y:S06]  /*7280*/  @P0 BRA `(.L_x_127) ;  /* 0x00000000000c0947 */ /* 0x000fec0003800000 */
[----:B--2---:R-:W-:Y:S04]  /*7290*/  SHF.L.U32 R0, R105, 0x1f, RZ ;  /* 0x0000001f69007819 */ /* 0x004fe800000006ff */
[----:B------:R-:W2:Y:S02]  /*72a0*/  SYNCS.PHASECHK.TRANS64.TRYWAIT P0, [R2+URZ+0x80], R0 ;  /* 0x00008000020075a7 */ /* 0x000ea400080011ff */
[----:B--2---:R-:W-:Y:S05]  /*72b0*/  @!P0 BRA `(.L_x_128) ;  /* 0x00000034004c8947 */ /* 0x004fea0003800000 */
.L_x_127:
[----:B------:R-:W-:Y:S05]  /*72c0*/  BSYNC B0 ;  /* 0x0000000000007941 */ /* 0x000fea0003800000 */
.L_x_126:
[----:B------:R-:W-:Y:S02]  /*72d0*/  ISETP.NE.AND P0, PT, R62, RZ, PT ;  /* 0x000000ff3e00720c */ /* 0x000fe40003f05270 */
[----:B------:R-:W-:Y:S11]  /*72e0*/  IADD3 R60, PT, PT, R60, 0x1, RZ ;  /* 0x000000013c3c7810 */ /* 0x000ff60007ffe0ff */
[----:B------:R3:W1:Y:S04]  /*72f0*/  @P0 LDS.128 R56, [R6] ;  /* 0x0000000006380984 */ /* 0x0006680000000c00 */
[----:B------:R3:W1:Y:S04]  /*7300*/  @P0 LDS.128 R64, [R5+0x10] ;  /* 0x0000100005400984 */ /* 0x0006680000000c00 */
[----:B------:R3:W1:Y:S04]  /*7310*/  @P0 LDS.128 R72, [R4+0x20] ;  /* 0x0000200004480984 */ /* 0x0006680000000c00 */
[----:B------:R3:W1:Y:S02]  /*7320*/  @P0 LDS.128 R80, [R3+0x30] ;  /* 0x0000300003500984 */ /* 0x0006640000000c00 */
.L_x_125:
[----:B------:R-:W-:Y:S05]  /*7330*/  BSYNC B1 ;  /* 0x0000000000017941 */ /* 0x000fea0003800000 */
.L_x_124:
[----:B--2---:R-:W-:Y:S05]  /*7340*/  VIADD R0, R48, 0x20 ;  /* 0x0000002030007836 */ /* 0x004fea0000000000 */
[----:B------:R-:W-:Y:S04]  /*7350*/  SHF.R.U32.HI R0, RZ, 0x15, R0 ;  /* 0x00000015ff007819 */ /* 0x000fe80000011600 */
[----:B------:R-:W-:Y:S11]  /*7360*/  LOP3.LUT P0, RZ, R0, 0x3, R100, 0x48, !PT ;  /* 0x0000000300ff7812 */ /* 0x000ff60007804864 */
[----:B------:R-:W-:Y:S02]  /*7370*/  @!UPT UIADD3 URZ, UPT, UPT, URZ, URZ, URZ ;  /* 0x000000fffffff290 */ /* 0x000fe4000fffe0ff */
[----:B------:R-:W-:Y:S05]  /*7380*/  @!P0 BRA `(.L_x_129) ;  /* 0x0000000000408947 */ /* 0x000fea0003800000 */
[----:B------:R-:W2:Y:S01]  /*7390*/  LDCU.64 UR8, c[0x4][0x70] ;  /* 0x01000e00ff0877ac */ /* 0x000ea20008000a00 */
[----:B---3--:R-:W-:Y:S01]  /*73a0*/  MOV R3, 0x0 ;  /* 0x0000000000037802 */ /* 0x008fe20000000f00 */
[----:B------:R-:W-:Y:S02]  /*73b0*/  HFMA2 R12, -RZ, RZ, 0, 5.9604644775390625e-08 ;  /* 0x00000001ff0c7431 */ /* 0x000fe400000001ff */
[----:B-1----:R-:W-:Y:S02]  /*73c0*/  IMAD.MOV.U32 R8, RZ, RZ, 0x192 ;  /* 0x00000192ff087424 */ /* 0x002fe400078e00ff */
[----:B------:R-:W-:Y:S01]  /*73d0*/  IMAD.MOV.U32 R13, RZ, RZ, RZ ;  /* 0x000000ffff0d7224 */ /* 0x000fe200078e00ff */
[----:B------:R-:W1:Y:S01]  /*73e0*/  LDCU.64 UR6, c[0x4][0x78] ;  /* 0x01000f00ff0677ac */ /* 0x000e620008000a00 */
[----:B------:R-:W3:Y:S01]  /*73f0*/  LDC.64 R2, c[0x4][R3] ;  /* 0x0100000003027b82 */ /* 0x000ee20000000a00 */
[----:B------:R-:W5:Y:S01]  /*7400*/  LDCU.64 UR4, c[0x4][0x10] ;  /* 0x01000200ff0477ac */ /* 0x000f620008000a00 */
[----:B--2---:R-:W-:Y:S01]  /*7410*/  MOV R5, UR9 ;  /* 0x0000000900057c02 */ /* 0x004fe20008000f00 */
[----:B------:R-:W-:Y:S01]  /*7420*/  IMAD.U32 R4, RZ, RZ, UR8 ;  /* 0x00000008ff047e24 */ /* 0x000fe2000f8e00ff */
[----:B-1----:R-:W-:Y:S01]  /*7430*/  MOV R7, UR7 ;  /* 0x0000000700077c02 */ /* 0x002fe20008000f00 */
[----:B------:R-:W-:Y:S01]  /*7440*/  IMAD.U32 R6, RZ, RZ, UR6 ;  /* 0x00000006ff067e24 */ /* 0x000fe2000f8e00ff */
[----:B-----5:R-:W-:Y:S01]  /*7450*/  MOV R11, UR5 ;  /* 0x00000005000b7c02 */ /* 0x020fe20008000f00 */
[----:B------:R-:W-:Y:S02]  /*7460*/  IMAD.U32 R10, RZ, RZ, UR4 ;  /* 0x00000004ff0a7e24 */ /* 0x000fe4000f8e00ff */
[----:B------:R-:W-:Y:S07]  /*7470*/  LEPC R20, `(.L_x_129) ;  /* 0x000000001014794e */ /* 0x000fee0000000000 */
[----:B---34-:R-:W-:Y:S05]  /*7480*/  CALL.ABS.NOINC R2 ;  /* 0x0000000002007343 */ /* 0x018fea0003c00000 */
.L_x_129:
[----:B------:R-:W-:Y:S01]  /*7490*/  ISETP.NE.AND P6, PT, R115, RZ, PT ;  /* 0x000000ff7300720c */ /* 0x000fe20003fc5270 */
[----:B------:R-:W-:Y:S05]  /*74a0*/  WARPSYNC.ALL ;  /* 0x0000000000007948 */ /* 0x000fea0003800000 */
[----:B------:R-:W-:Y:S01]  /*74b0*/  R2UR UR4, R48 ;  /* 0x00000000300472ca */ /* 0x000fe200000e0000 */
[----:B------:R-:W-:Y:S01]  /*74c0*/  BSSY.RECONVERGENT B0, `(.L_x_130) ;  /* 0x0000094000007945 */ /* 0x000fe20003800200 */
[----:B------:R-:W-:Y:S02]  /*74d0*/  MOV R50, UR49 ;  /* 0x0000003100327c02 */ /* 0x000fe40008000f00 */
[----:B-1-3--:R-:W-:Y:S02]  /*74e0*/  SHF.L.U32 R3, R56, 0x10, RZ ;  /* 0x0000001038037819 */ /* 0x00afe400000006ff */
[----:B------:R-:W-:Y:S02]  /*74f0*/  MOV R63, UR37 ;  /* 0x00000025003f7c02 */ /* 0x000fe40008000f00 */
[----:B------:R-:W-:Y:S02]  /*7500*/  @!P6 LEA R50, R50, UR44, 0x3 ;  /* 0x0000002c3232ec11 */ /* 0x000fe4000f8e18ff */
[----:B------:R-:W-:Y:S02]  /*7510*/  LOP3.LUT R51, R57, 0xffff0000, RZ, 0xc0, !PT ;  /* 0xffff000039337812 */ /* 0x000fe400078ec0ff */
[----:B------:R-:W-:Y:S01]  /*7520*/  @!P6 IADD3 R50, PT, PT, R50, 0xa0, RZ ;  /* 0x000000a03232e810 */ /* 0x000fe20007ffe0ff */
[----:B------:R-:W1:Y:S01]  /*7530*/  LDTM.x32 R4, tmem[UR4+0x20] ;  /* 0x00002004000479ee */ /* 0x000e6200082c0000 */
[----:B------:R-:W-:Y:S02]  /*7540*/  ISETP.NE.AND P0, PT, R110, RZ, PT ;  /* 0x000000ff6e00720c */ /* 0x000fe40003f05270 */
[----:B------:R-:W-:Y:S02]  /*7550*/  @!P6 PRMT R63, R63, 0x654, R50 ;  /* 0x000006543f3fe816 */ /* 0x000fe40000000032 */
[----:B------:R-:W-:Y:S01]  /*7560*/  SHF.L.U32 R50, R57, 0x10, RZ ;  /* 0x0000001039327819 */ /* 0x000fe200000006ff */
[C---:B-1----:R-:W-:Y:S01]  /*7570*/  FMUL R0, R47.reuse, R4 ;  /* 0x000000042f007220 */ /* 0x042fe20000400000 */
[----:B------:R-:W-:Y:S01]  /*7580*/  LOP3.LUT R4, R56, 0xffff0000, RZ, 0xc0, !PT ;  /* 0xffff000038047812 */ /* 0x000fe200078ec0ff */
[C---:B------:R-:W-:Y:S01]  /*7590*/  FMUL R2, R47.reuse, R5 ;  /* 0x000000052f027220 */ /* 0x040fe20000400000 */
[----:B------:R-:W-:Y:S01]  /*75a0*/  FMUL R7, R47, R7 ;  /* 0x000000072f077220 */ /* 0x000fe20000400000 */
[----:B------:R-:W-:Y:S01]  /*75b0*/  FFMA R0, R49, R3, R0 ;  /* 0x0000000331007223 */ /* 0x000fe20000000000 */
[----:B------:R-:W-:Y:S01]  /*75c0*/  FMUL R3, R47, R6 ;  /* 0x000000062f037220 */ /* 0x000fe20000400000 */
[----:B------:R-:W-:Y:S01]  /*75d0*/  FFMA R2, R49, R4, R2 ;  /* 0x0000000431027223 */ /* 0x000fe20000000002 */
[C---:B------:R-:W-:Y:S01]  /*75e0*/  FMUL R4, R47.reuse, R8 ;  /* 0x000000082f047220 */ /* 0x040fe20000400000 */
[C---:B------:R-:W-:Y:S01]  /*75f0*/  FMUL R8, R47.reuse, R12 ;  /* 0x0000000c2f087220 */ /* 0x040fe20000400000 */
[C---:B------:R-:W-:Y:S01]  /*7600*/  FMUL R12, R47.reuse, R16 ;  /* 0x000000102f0c7220 */ /* 0x040fe20000400000 */
[C---:B------:R-:W-:Y:S01]  /*7610*/  FMUL R16, R47.reuse, R20 ;  /* 0x000000142f107220 */ /* 0x040fe20000400000 */
[----:B------:R-:W-:Y:S01]  /*7620*/  F2FP.RELU.BF16.F32.PACK_AB R52, R2, R0 ;  /* 0x000000000234723e */ /* 0x000fe200000018ff */
[C---:B------:R-:W-:Y:S01]  /*7630*/  FMUL R20, R47.reuse, R24 ;  /* 0x000000182f147220 */ /* 0x040fe20000400000 */
[C---:B------:R-:W-:Y:S01]  /*7640*/  LOP3.LUT R0, R58.reuse, 0xffff0000, RZ, 0xc0, !PT ;  /* 0xffff00003a007812 */ /* 0x040fe200078ec0ff */
[----:B------:R-:W-:Y:S01]  /*7650*/  FMUL R24, R47, R28 ;  /* 0x0000001c2f187220 */ /* 0x000fe20000400000 */
[----:B------:R-:W-:Y:S01]  /*7660*/  SHF.L.U32 R2, R59, 0x10, RZ ;  /* 0x000000103b027819 */ /* 0x000fe200000006ff */
[C---:B------:R-:W-:Y:S01]  /*7670*/  FMUL R28, R47.reuse, R32 ;  /* 0x000000202f1c7220 */ /* 0x040fe20000400000 */
[----:B------:R-:W-:Y:S01]  /*7680*/  SHF.L.U32 R32, R58, 0x10, RZ ;  /* 0x000000103a207819 */ /* 0x000fe200000006ff */
[----:B------:R-:W-:Y:S01]  /*7690*/  FMUL R5, R47, R9 ;  /* 0x000000092f057220 */ /* 0x000fe20000400000 */
[C---:B------:R-:W-:Y:S01]  /*76a0*/  FFMA R3, R49.reuse, R50, R3 ;  /* 0x0000003231037223 */ /* 0x040fe20000000003 */
[----:B------:R-:W-:Y:S01]  /*76b0*/  FFMA R7, R49, R51, R7 ;  /* 0x0000003331077223 */ /* 0x000fe20000000007 */
[----:B------:R-:W-:Y:S01]  /*76c0*/  FMUL R6, R47, R10 ;  /* 0x0000000a2f067220 */ /* 0x000fe20000400000 */
[----:B------:R-:W-:Y:S01]  /*76d0*/  FFMA R4, R49, R32, R4 ;  /* 0x0000002031047223 */ /* 0x000fe20000000004 */
[----:B------:R-:W-:Y:S01]  /*76e0*/  LOP3.LUT R32, R59, 0xffff0000, RZ, 0xc0, !PT ;  /* 0xffff00003b207812 */ /* 0x000fe200078ec0ff */
[----:B------:R-:W-:Y:S01]  /*76f0*/  FFMA R5, R49, R0, R5 ;  /* 0x0000000031057223 */ /* 0x000fe20000000005 */
[C---:B------:R-:W-:Y:S01]  /*7700*/  SHF.L.U32 R0, R64.reuse, 0x10, RZ ;  /* 0x0000001040007819 */ /* 0x040fe200000006ff */
[----:B------:R-:W-:Y:S01]  /*7710*/  FMUL R11, R47, R11 ;  /* 0x0000000b2f0b7220 */ /* 0x000fe20000400000 */
[----:B------:R-:W-:Y:S01]  /*7720*/  F2FP.RELU.BF16.F32.PACK_AB R53, R7, R3 ;  /* 0x000000030735723e */ /* 0x000fe200000018ff */
[C---:B------:R-:W-:Y:S01]  /*7730*/  FFMA R6, R49.reuse, R2, R6 ;  /* 0x0000000231067223 */ /* 0x040fe20000000006 */
[----:B------:R-:W-:Y:S01]  /*7740*/  LOP3.LUT R2, R64, 0xffff0000, RZ, 0xc0, !PT ;  /* 0xffff000040027812 */ /* 0x000fe200078ec0ff */
[----:B------:R-:W-:Y:S01]  /*7750*/  FFMA R11, R49, R32, R11 ;  /* 0x00000020310b7223 */ /* 0x000fe2000000000b */
[----:B------:R-:W-:Y:S01]  /*7760*/  SHF.L.U32 R3, R65, 0x10, RZ ;  /* 0x0000001041037819 */ /* 0x000fe200000006ff */
[----:B------:R-:W-:Y:S01]  /*7770*/  FFMA R8, R49, R0, R8 ;  /* 0x0000000031087223 */ /* 0x000fe20000000008 */
[----:B------:R-:W-:Y:S01]  /*7780*/  LOP3.LUT R0, R65, 0xffff0000, RZ, 0xc0, !PT ;  /* 0xffff000041007812 */ /* 0x000fe200078ec0ff */
[----:B------:R-:W-:Y:S01]  /*7790*/  FMUL R9, R47, R13 ;  /* 0x0000000d2f097220 */ /* 0x000fe20000400000 */
[----:B------:R-:W-:Y:S01]  /*77a0*/  F2FP.RELU.BF16.F32.PACK_AB R54, R5, R4 ;  /* 0x000000040536723e */ /* 0x000fe200000018ff */
[----:B------:R-:W-:Y:S01]  /*77b0*/  FMUL R10, R47, R14 ;  /* 0x0000000e2f0a7220 */ /* 0x000fe20000400000 */
[----:B------:R-:W-:Y:S01]  /*77c0*/  F2FP.RELU.BF16.F32.PACK_AB R55, R11, R6 ;  /* 0x000000060b37723e */ /* 0x000fe200000018ff */
[----:B------:R-:W-:Y:S01]  /*77d0*/  FMUL R15, R47, R15 ;  /* 0x0000000f2f0f7220 */ /* 0x000fe20000400000 */
[----:B------:R-:W-:Y:S01]  /*77e0*/  SHF.L.U32 R4, R81, 0x10, RZ ;  /* 0x0000001051047819 */ /* 0x000fe200000006ff */
[C---:B------:R-:W-:Y:S01]  /*77f0*/  FFMA R9, R49.reuse, R2, R9 ;  /* 0x0000000231097223 */ /* 0x040fe20000000009 */
[C---:B------:R-:W-:Y:S01]  /*7800*/  SHF.L.U32 R2, R66.reuse, 0x10, RZ ;  /* 0x0000001042027819 */ /* 0x040fe200000006ff */
[C---:B------:R-:W-:Y:S01]  /*7810*/  FFMA R10, R49.reuse, R3, R10 ;  /* 0x00000003310a7223 */ /* 0x040fe2000000000a */
[----:B------:R-:W-:Y:S01]  /*7820*/  LOP3.LUT R3, R66, 0xffff0000, RZ, 0xc0, !PT ;  /* 0xffff000042037812 */ /* 0x000fe200078ec0ff */
[----:B------:R-:W-:Y:S01]  /*7830*/  FFMA R15, R49, R0, R15 ;  /* 0x00000000310f7223 */ /* 0x000fe2000000000f */
[----:B------:R-:W-:Y:S01]  /*7840*/  SHF.L.U32 R0, R67, 0x10, RZ ;  /* 0x0000001043007819 */ /* 0x000fe200000006ff */
[----:B------:R-:W-:Y:S01]  /*7850*/  FMUL R13, R47, R17 ;  /* 0x000000112f0d7220 */ /* 0x000fe20000400000 */
[----:B------:R-:W-:Y:S01]  /*7860*/  F2FP.RELU.BF16.F32.PACK_AB R8, R9, R8 ;  /* 0x000000080908723e */ /* 0x000fe200000018ff */
[----:B------:R-:W-:Y:S01]  /*7870*/  FMUL R14, R47, R18 ;  /* 0x000000122f0e7220 */ /* 0x000fe20000400000 */
[----:B------:R-:W-:Y:S01]  /*7880*/  F2FP.RELU.BF16.F32.PACK_AB R9, R15, R10 ;  /* 0x0000000a0f09723e */ /* 0x000fe200000018ff */
[----:B------:R-:W-:Y:S01]  /*7890*/  FFMA R12, R49, R2, R12 ;  /* 0x00000002310c7223 */ /* 0x000fe2000000000c */
[----:B------:R-:W-:Y:S01]  /*78a0*/  LOP3.LUT R2, R67, 0xffff0000, RZ, 0xc0, !PT ;  /* 0xffff000043027812 */ /* 0x000fe200078ec0ff */
[----:B------:R-:W-:Y:S01]  /*78b0*/  FFMA R13, R49, R3, R13 ;  /* 0x00000003310d7223 */ /* 0x000fe2000000000d */
[----:B------:R-:W-:Y:S01]  /*78c0*/  SHF.L.U32 R3, R73, 0x10, RZ ;  /* 0x0000001049037819 */ /* 0x000fe200000006ff */
[----:B------:R-:W-:Y:S01]  /*78d0*/  FFMA R14, R49, R0, R14 ;  /* 0x00000000310e7223 */ /* 0x000fe2000000000e */
[C---:B------:R-:W-:Y:S01]  /*78e0*/  SHF.L.U32 R0, R72.reuse, 0x10, RZ ;  /* 0x0000001048007819 */ /* 0x040fe200000006ff */
[----:B------:R-:W-:Y:S01]  /*78f0*/  FMUL R19, R47, R19 ;  /* 0x000000132f137220 */ /* 0x000fe20000400000 */
[----:B------:R-:W-:Y:S01]  /*7900*/  F2FP.RELU.BF16.F32.PACK_AB R10, R13, R12 ;  /* 0x0000000c0d0a723e */ /* 0x000fe200000018ff */
[----:B------:R-:W-:Y:S01]  /*7910*/  FMUL R17, R47, R21 ;  /* 0x000000152f117220 */ /* 0x000fe20000400000 */
[----:B------:R-:W-:Y:S01]  /*7920*/  LOP3.LUT R5, R83, 0xffff0000, RZ, 0xc0, !PT ;  /* 0xffff000053057812 */ /* 0x000fe200078ec0ff */
[C---:B------:R-:W-:Y:S01]  /*7930*/  FFMA R19, R49.reuse, R2, R19 ;  /* 0x0000000231137223 */ /* 0x040fe20000000013 */
[----:B------:R-:W-:Y:S01]  /*7940*/  LOP3.LUT R2, R72, 0xffff0000, RZ, 0xc0, !PT ;  /* 0xffff000048027812 */ /* 0x000fe200078ec0ff */
[----:B------:R1:W-:Y:S01]  /*7950*/  STS.128 [R108+0x2000], R52 ;  /* 0x002000346c007388 */ /* 0x0003e20000000c00 */
[----:B------:R-:W-:Y:S01]  /*7960*/  FFMA R16, R49, R0, R16 ;  /* 0x0000000031107223 */ /* 0x000fe20000000010 */
[----:B------:R-:W-:Y:S01]  /*7970*/  LOP3.LUT R0, R73, 0xffff0000, RZ, 0xc0, !PT ;  /* 0xffff000049007812 */ /* 0x000fe200078ec0ff */
[----:B------:R-:W-:Y:S01]  /*7980*/  FMUL R18, R47, R22 ;  /* 0x000000162f127220 */ /* 0x000fe20000400000 */
[----:B------:R-:W-:Y:S01]  /*7990*/  F2FP.RELU.BF16.F32.PACK_AB R11, R19, R14 ;  /* 0x0000000e130b723e */ /* 0x000fe200000018ff */
[----:B------:R-:W-:Y:S01]  /*79a0*/  FMUL R23, R47, R23 ;  /* 0x000000172f177220 */ /* 0x000fe20000400000 */
[C---:B------:R-:W-:Y:S01]  /*79b0*/  FFMA R17, R49.reuse, R2, R17 ;  /* 0x0000000231117223 */ /* 0x040fe20000000011 */
[C---:B------:R-:W-:Y:S01]  /*79c0*/  SHF.L.U32 R2, R74.reuse, 0x10, RZ ;  /* 0x000000104a027819 */ /* 0x040fe200000006ff */
[----:B------:R-:W-:Y:S01]  /*79d0*/  FFMA R18, R49, R3, R18 ;  /* 0x0000000331127223 */ /* 0x000fe20000000012 */
[----:B------:R-:W-:Y:S01]  /*79e0*/  SHF.L.U32 R3, R75, 0x10, RZ ;  /* 0x000000104b037819 */ /* 0x000fe200000006ff */
[----:B------:R1:W-:Y:S01]  /*79f0*/  STS.128 [R107+0x2010], R8 ;  /* 0x002010086b007388 */ /* 0x0003e20000000c00 */
[----:B------:R-:W-:Y:S01]  /*7a00*/  F2FP.RELU.BF16.F32.PACK_AB R16, R17, R16 ;  /* 0x000000101110723e */ /* 0x000fe200000018ff */
[----:B------:R-:W-:Y:S01]  /*7a10*/  FFMA R23, R49, R0, R23 ;  /* 0x0000000031177223 */ /* 0x000fe20000000017 */
[----:B------:R-:W-:Y:S01]  /*7a20*/  LOP3.LUT R0, R74, 0xffff0000, RZ, 0xc0, !PT ;  /* 0xffff00004a007812 */ /* 0x000fe200078ec0ff */
[C---:B------:R-:W-:Y:S01]  /*7a30*/  FMUL R21, R47.reuse, R25 ;  /* 0x000000192f157220 */ /* 0x040fe20000400000 */
[----:B------:R-:W-:Y:S01]  /*7a40*/  FMUL R22, R47, R26 ;  /* 0x0000001a2f167220 */ /* 0x000fe20000400000 */
[C---:B------:R-:W-:Y:S01]  /*7a50*/  FFMA R20, R49.reuse, R2, R20 ;  /* 0x0000000231147223 */ /* 0x040fe20000000014 */
[C---:B------:R-:W-:Y:S01]  /*7a60*/  SHF.L.U32 R2, R80.reuse, 0x10, RZ ;  /* 0x0000001050027819 */ /* 0x040fe200000006ff */
[----:B------:R-:W-:Y:S01]  /*7a70*/  FFMA R21, R49, R0, R21 ;  /* 0x0000000031157223 */ /* 0x000fe20000000015 */
[----:B------:R-:W-:Y:S01]  /*7a80*/  LOP3.LUT R0, R75, 0xffff0000, RZ, 0xc0, !PT ;  /* 0xffff00004b007812 */ /* 0x000fe200078ec0ff */
[----:B------:R-:W-:Y:S01]  /*7a90*/  FFMA R22, R49, R3, R22 ;  /* 0x0000000331167223 */ /* 0x000fe20000000016 */
[C---:B------:R-:W-:Y:S01]  /*7aa0*/  FMUL R27, R47.reuse, R27 ;  /* 0x0000001b2f1b7220 */ /* 0x040fe20000400000 */
[----:B------:R-:W-:Y:S01]  /*7ab0*/  LOP3.LUT R3, R80, 0xffff0000, RZ, 0xc0, !PT ;  /* 0xffff000050037812 */ /* 0x000fe200078ec0ff */
[C---:B------:R-:W-:Y:S01]  /*7ac0*/  FMUL R25, R47.reuse, R29 ;  /* 0x0000001d2f197220 */ /* 0x040fe20000400000 */
[----:B------:R-:W-:Y:S01]  /*7ad0*/  FMUL R26, R47, R30 ;  /* 0x0000001e2f1a7220 */ /* 0x000fe20000400000 */
[C---:B------:R-:W-:Y:S01]  /*7ae0*/  FFMA R27, R49.reuse, R0, R27 ;  /* 0x00000000311b7223 */ /* 0x040fe2000000001b */
[----:B------:R-:W-:Y:S01]  /*7af0*/  FFMA R24, R49, R2, R24 ;  /* 0x0000000231187223 */ /* 0x000fe20000000018 */
[----:B------:R-:W-:Y:S01]  /*7b00*/  LOP3.LUT R0, R81, 0xffff0000, RZ, 0xc0, !PT ;  /* 0xffff000051007812 */ /* 0x000fe200078ec0ff */
[----:B------:R-:W-:Y:S01]  /*7b10*/  FFMA R25, R49, R3, R25 ;  /* 0x0000000331197223 */ /* 0x000fe20000000019 */
[----:B------:R-:W-:Y:S01]  /*7b20*/  FMUL R31, R47, R31 ;  /* 0x0000001f2f1f7220 */ /* 0x000fe20000400000 */
[C---:B------:R-:W-:Y:S01]  /*7b30*/  SHF.L.U32 R2, R82.reuse, 0x10, RZ ;  /* 0x0000001052027819 */ /* 0x040fe200000006ff */
[----:B------:R-:W-:Y:S01]  /*7b40*/  FFMA R26, R49, R4, R26 ;  /* 0x00000004311a7223 */ /* 0x000fe2000000001a */
[----:B------:R-:W-:Y:S01]  /*7b50*/  LOP3.LUT R3, R82, 0xffff0000, RZ, 0xc0, !PT ;  /* 0xffff000052037812 */ /* 0x000fe200078ec0ff */
[----:B------:R-:W-:Y:S01]  /*7b60*/  FMUL R29, R47, R33 ;  /* 0x000000212f1d7220 */ /* 0x000fe20000400000 */
[----:B------:R-:W-:Y:S01]  /*7b70*/  SHF.L.U32 R4, R83, 0x10, RZ ;  /* 0x0000001053047819 */ /* 0x000fe200000006ff */
[----:B------:R-:W-:Y:S01]  /*7b80*/  FMUL R30, R47, R34 ;  /* 0x000000222f1e7220 */ /* 0x000fe20000400000 */
[----:B------:R-:W-:Y:S01]  /*7b90*/  F2FP.RELU.BF16.F32.PACK_AB R17, R23, R18 ;  /* 0x000000121711723e */ /* 0x000fe200000018ff */
[----:B------:R-:W-:Y:S01]  /*7ba0*/  FFMA R31, R49, R0, R31 ;  /* 0x00000000311f7223 */ /* 0x000fe2000000001f */
[----:B------:R-:W-:Y:S01]  /*7bb0*/  FMUL R35, R47, R35 ;  /* 0x000000232f237220 */ /* 0x000fe20000400000 */
[----:B------:R-:W-:Y:S01]  /*7bc0*/  F2FP.RELU.BF16.F32.PACK_AB R18, R21, R20 ;  /* 0x000000141512723e */ /* 0x000fe200000018ff */
[----:B------:R-:W-:Y:S01]  /*7bd0*/  FFMA R28, R49, R2, R28 ;  /* 0x00000002311c7223 */ /* 0x000fe2000000001c */
[----:B------:R-:W-:Y:S01]  /*7be0*/  F2FP.RELU.BF16.F32.PACK_AB R19, R27, R22 ;  /* 0x000000161b13723e */ /* 0x000fe200000018ff */
[C---:B------:R-:W-:Y:S01]  /*7bf0*/  FFMA R29, R49.reuse, R3, R29 ;  /* 0x00000003311d7223 */ /* 0x040fe2000000001d */
[C---:B------:R-:W-:Y:S01]  /*7c00*/  FFMA R30, R49.reuse, R4, R30 ;  /* 0x00000004311e7223 */ /* 0x040fe2000000001e */
[----:B------:R-:W-:Y:S01]  /*7c10*/  FFMA R35, R49, R5, R35 ;  /* 0x0000000531237223 */ /* 0x000fe20000000023 */
[----:B------:R-:W-:Y:S01]  /*7c20*/  F2FP.RELU.BF16.F32.PACK_AB R24, R25, R24 ;  /* 0x000000181918723e */ /* 0x000fe200000018ff */
[----:B------:R1:W-:Y:S01]  /*7c30*/  STS.128 [R106+0x2020], R16 ;  /* 0x002020106a007388 */ /* 0x0003e20000000c00 */
[----:B------:R-:W-:Y:S02]  /*7c40*/  F2FP.RELU.BF16.F32.PACK_AB R25, R31, R26 ;  /* 0x0000001a1f19723e */ /* 0x000fe400000018ff */
[----:B------:R-:W-:Y:S02]  /*7c50*/  F2FP.RELU.BF16.F32.PACK_AB R26, R29, R28 ;  /* 0x0000001c1d1a723e */ /* 0x000fe400000018ff */
[----:B------:R-:W-:Y:S02]  /*7c60*/  F2FP.RELU.BF16.F32.PACK_AB R27, R35, R30 ;  /* 0x0000001e231b723e */ /* 0x000fe400000018ff */
[----:B------:R-:W-:Y:S02]  /*7c70*/  LEA R0, R60, UR44, 0x3 ;  /* 0x0000002c3c007c11 */ /* 0x000fe4000f8e18ff */
[----:B------:R-:W-:Y:S01]  /*7c80*/  @!P6 SHF.L.U32 R2, R105, 0x1f, RZ ;  /* 0x0000001f6902e819 */ /* 0x000fe200000006ff */
        /* <DEDUP_REMOVED lines=9> */
[----:B------:R-:W-:Y:S02]  /*7d20*/  UIADD3 UR12, UP0, UPT, UR50, 0x680, URZ ;  /* 0x00000680320c7890 */ /* 0x000fe4000ff1e0ff */
[----:B------:R-:W-:Y:S02]  /*7d30*/  UIADD3 UR9, UPT, UPT, UR41, 0x20, URZ ;  /* 0x0000002029097890 */ /* 0x000fe4000fffe0ff */
[----:B------:R-:W-:Y:S02]  /*7d40*/  UIADD3 UR8, UPT, UPT, UR44, 0x2200, URZ ;  /* 0x000022002c087890 */ /* 0x000fe4000fffe0ff */
[----:B------:R-:W-:Y:S01]  /*7d50*/  UIADD3.X UR13, UPT, UPT, URZ, UR51, URZ, UP0, !UPT ;  /* 0x00000033ff0d7290 */ /* 0x000fe200087fe4ff */
[----:B------:R-:W-:Y:S01]  /*7d60*/  UMOV UR10, UR42 ;  /* 0x0000002a000a7c82 */ /* 0x000fe20008000000 */
[----:B------:R-:W-:Y:S01]  /*7d70*/  UMOV UR11, UR36 ;  /* 0x00000024000b7c82 */ /* 0x000fe20008000000 */
[----:B------:R-:W-:Y:S02]  /*7d80*/  UIADD3 UR5, UPT, UPT, UR41, 0xa0, URZ ;  /* 0x000000a029057890 */ /* 0x000fe4000fffe0ff */
[----:B------:R-:W-:Y:S01]  /*7d90*/  UIADD3 UR4, UPT, UPT, UR44, 0x3200, URZ ;  /* 0x000032002c047890 */ /* 0x000fe2000fffe0ff */
[----:B------:R-:W-:Y:S03]  /*7da0*/  UMOV UR6, UR42 ;  /* 0x0000002a00067c82 */ /* 0x000fe60008000000 */
[----:B------:R2:W-:Y:S01]  /*7db0*/  UTMASTG.3D [UR8], [UR12] ;  /* 0x000000080c0073b5 */ /* 0x0005e20008010000 */
[----:B------:R-:W-:Y:S04]  /*7dc0*/  UMOV UR7, UR36 ;  /* 0x0000002400077c82 */ /* 0x000fe80008000000 */
[----:B------:R2:W-:Y:S01]  /*7dd0*/  UTMASTG.3D [UR4], [UR12] ;  /* 0x000000040c0073b5 */ /* 0x0005e20008010000 */
[----:B------:R0:W-:Y:S01]  /*7de0*/  UTMACMDFLUSH ;  /* 0x00000000000079b7 */ /* 0x0001e20000000000 */
[----:B--2---:R-:W-:Y:S04]  /*7df0*/  DEPBAR.LE SB0, 0x1 ;  /* 0x000080400000791a */ /* 0x004fe80000000000 */
.L_x_131:
[----:B------:R-:W-:Y:S05]  /*7e00*/  BSYNC.RECONVERGENT B0 ;  /* 0x0000000000007941 */ /* 0x000fea0003800200 */
.L_x_130:
[----:B------:R-:W-:Y:S01]  /*7e10*/  BAR.SYNC.DEFER_BLOCKING 0x1, 0x80 ;  /* 0x0042000000007b1d */ /* 0x000fe20000010000 */
[----:B------:R-:W-:Y:S04]  /*7e20*/  UIADD3 UR40, UPT, UPT, UR49, 0x1, URZ ;  /* 0x0000000131287890 */ /* 0x000fe8000fffe0ff */
[----:B------:R-:W-:Y:S04]  /*7e30*/  UISETP.NE.AND UP0, UPT, UR40, 0x4, UPT ;  /* 0x000000042800788c */ /* 0x000fe8000bf05270 */
[----:B------:R-:W-:Y:S01]  /*7e40*/  USEL UR40, UR40, URZ, UP0 ;  /* 0x000000ff28287287 */ /* 0x000fe20008000000 */
[----:B------:R2:W-:Y:S01]  /*7e50*/  @!P6 SYNCS.ARRIVE.TRANS64.RED.A1T0 RZ, [R63+URZ], RZ ;  /* 0x000000ff3fffe9a7 */ /* 0x0005e200081004ff */
[----:B------:R-:W-:Y:S01]  /*7e60*/  BSSY B1, `(.L_x_132) ;  /* 0x0000017000017945 */ /* 0x000fe20003800000 */
[----:B------:R-:W3:Y:S02]  /*7e70*/  @!P6 SYNCS.PHASECHK.TRANS64.TRYWAIT P0, [R0+URZ+0x80], R2 ;  /* 0x000080020000e5a7 */ /* 0x000ee400080011ff */
[----:B---3--:R-:W-:Y:S01]  /*7e80*/  @!P6 SEL R61, RZ, 0x1, !P0 ;  /* 0x00000001ff3de807 */ /* 0x008fe20004000000 */
[----:B--2---:R-:W-:Y:S06]  /*7e90*/  @P6 BRA `(.L_x_133) ;  /* 0x00000000004c6947 */ /* 0x004fec0003800000 */
        /* <DEDUP_REMOVED lines=9> */
[----:B------:R-:W-:Y:S04]  /*7f30*/  SHF.L.U32 R6, R105, 0x1f, RZ ;  /* 0x0000001f69067819 */ /* 0x000fe800000006ff */
[----:B------:R-:W2:Y:S02]  /*7f40*/  SYNCS.PHASECHK.TRANS64.TRYWAIT P0, [R0+URZ+0x80], R6 ;  /* 0x00008006000075a7 */ /* 0x000ea400080011ff */
[----:B--2---:R-:W-:Y:S05]  /*7f50*/  @!P0 BRA `(.L_x_136) ;  /* 0x0000002800388947 */ /* 0x004fea0003800000 */
.L_x_135:
[----:B------:R-:W-:Y:S05]  /*7f60*/  BSYNC B0 ;  /* 0x0000000000007941 */ /* 0x000fea0003800000 */
.L_x_134:
[----:B------:R-:W-:Y:S02]  /*7f70*/  ISETP.NE.AND P0, PT, R62, RZ, PT ;  /* 0x000000ff3e00720c */ /* 0x000fe40003f05270 */
[----:B------:R-:W-:Y:S11]  /*7f80*/  IADD3 R60, PT, PT, R60, 0x1, RZ ;  /* 0x000000013c3c7810 */ /* 0x000ff60007ffe0ff */
[----:B------:R3:W1:Y:S04]  /*7f90*/  @P0 LDS.128 R56, [R5] ;  /* 0x0000000005380984 */ /* 0x0006680000000c00 */
[----:B------:R3:W1:Y:S04]  /*7fa0*/  @P0 LDS.128 R64, [R4+0x10] ;  /* 0x0000100004400984 */ /* 0x0006680000000c00 */
[----:B------:R3:W1:Y:S04]  /*7fb0*/  @P0 LDS.128 R72, [R3+0x20] ;  /* 0x0000200003480984 */ /* 0x0006680000000c00 */
[----:B------:R3:W1:Y:S02]  /*7fc0*/  @P0 LDS.128 R80, [R2+0x30] ;  /* 0x0000300002500984 */ /* 0x0006640000000c00 */
.L_x_133:
[----:B------:R-:W-:Y:S05]  /*7fd0*/  BSYNC B1 ;  /* 0x0000000000017941 */ /* 0x000fea0003800000 */
.L_x_132:
        /* <DEDUP_REMOVED lines=21> */
.L_x_137:
        /* <DEDUP_REMOVED lines=151> */
.L_x_139:
[----:B------:R-:W-:Y:S05]  /*8aa0*/  BSYNC.RECONVERGENT B0 ;  /* 0x0000000000007941 */ /* 0x000fea0003800200 */
.L_x_138:
        /* <DEDUP_REMOVED lines=21> */
.L_x_143:
[----:B------:R-:W-:Y:S05]  /*8c00*/  BSYNC B0 ;  /* 0x0000000000007941 */ /* 0x000fea0003800000 */
.L_x_142:
[----:B------:R-:W-:Y:S11]  /*8c10*/  ISETP.NE.AND P0, PT, R62, RZ, PT ;  /* 0x000000ff3e00720c */ /* 0x000ff60003f05270 */
[----:B------:R-:W-:Y:S02]  /*8c20*/  @!UPT UIADD3 URZ, UPT, UPT, URZ, URZ, URZ ;  /* 0x000000fffffff290 */ /* 0x000fe4000fffe0ff */
[----:B------:R3:W1:Y:S04]  /*8c30*/  @P0 LDS.128 R56, [R4] ;  /* 0x0000000004380984 */ /* 0x0006680000000c00 */
[----:B------:R3:W1:Y:S04]  /*8c40*/  @P0 LDS.128 R64, [R3+0x10] ;  /* 0x0000100003400984 */ /* 0x0006680000000c00 */
[----:B------:R3:W1:Y:S04]  /*8c50*/  @P0 LDS.128 R72, [R2+0x20] ;  /* 0x0000200002480984 */ /* 0x0006680000000c00 */
[----:B------:R3:W1:Y:S02]  /*8c60*/  @P0 LDS.128 R80, [R60+0x30] ;  /* 0x000030003c500984 */ /* 0x0006640000000c00 */
.L_x_141:
[----:B------:R-:W-:Y:S05]  /*8c70*/  BSYNC B1 ;  /* 0x0000000000017941 */ /* 0x000fea0003800000 */
.L_x_140:
        /* <DEDUP_REMOVED lines=21> */
.L_x_145:
[----:B------:R-:W-:Y:S01]  /*8dd0*/  ISETP.NE.AND P0, PT, R110, RZ, PT ;  /* 0x000000ff6e00720c */ /* 0x000fe20003f05270 */
[----:B------:R-:W-:Y:S05]  /*8de0*/  WARPSYNC.ALL ;  /* 0x0000000000007948 */ /* 0x000fea0003800000 */
[----:B------:R-:W-:Y:S01]  /*8df0*/  R2UR UR4, R48 ;  /* 0x00000000300472ca */ /* 0x000fe200000e0000 */
[----:B------:R-:W-:Y:S01]  /*8e00*/  BSSY.RECONVERGENT B0, `(.L_x_146) ;  /* 0x0000090000007945 */ /* 0x000fe20003800200 */
[C---:B-1----:R-:W-:Y:S02]  /*8e10*/  SHF.L.U32 R48, R56.reuse, 0x10, RZ ;  /* 0x0000001038307819 */ /* 0x042fe400000006ff */
[----:B------:R-:W-:Y:S02]  /*8e20*/  LOP3.LUT R50, R56, 0xffff0000, RZ, 0xc0, !PT ;  /* 0xffff000038327812 */ /* 0x000fe400078ec0ff */
[C---:B------:R-:W-:Y:S02]  /*8e30*/  SHF.L.U32 R51, R57.reuse, 0x10, RZ ;  /* 0x0000001039337819 */ /* 0x040fe400000006ff */
[----:B------:R-:W-:Y:S02]  /*8e40*/  LOP3.LUT R52, R57, 0xffff0000, RZ, 0xc0, !PT ;  /* 0xffff000039347812 */ /* 0x000fe400078ec0ff */
[C---:B------:R-:W-:Y:S02]  /*8e50*/  SHF.L.U32 R53, R58.reuse, 0x10, RZ ;  /* 0x000000103a357819 */ /* 0x040fe400000006ff */
[----:B------:R-:W-:Y:S01]  /*8e60*/  LOP3.LUT R54, R58, 0xffff0000, RZ, 0xc0, !PT ;  /* 0xffff00003a367812 */ /* 0x000fe200078ec0ff */
[----:B---3--:R-:W1:Y:S01]  /*8e70*/  LDTM.x32 R4, tmem[UR4+0x60] ;  /* 0x00006004000479ee */ /* 0x008e6200082c0000 */
[C---:B------:R-:W-:Y:S01]  /*8e80*/  SHF.L.U32 R55, R59.reuse, 0x10, RZ ;  /* 0x000000103b377819 */ /* 0x040fe200000006ff */
[----:B------:R-:W-:Y:S01]  /*8e90*/  NOP ;  /* 0x0000000000007918 */ /* 0x000fe20000000000 */
[----:B------:R-:W-:Y:S02]  /*8ea0*/  LOP3.LUT R56, R59, 0xffff0000, RZ, 0xc0, !PT ;  /* 0xffff00003b387812 */ /* 0x000fe400078ec0ff */
[C---:B------:R-:W-:Y:S02]  /*8eb0*/  SHF.L.U32 R57, R64.reuse, 0x10, RZ ;  /* 0x0000001040397819 */ /* 0x040fe400000006ff */
[----:B------:R-:W-:Y:S02]  /*8ec0*/  LOP3.LUT R58, R64, 0xffff0000, RZ, 0xc0, !PT ;  /* 0xffff0000403a7812 */ /* 0x000fe400078ec0ff */
[C---:B------:R-:W-:Y:S02]  /*8ed0*/  SHF.L.U32 R59, R65.reuse, 0x10, RZ ;  /* 0x00000010413b7819 */ /* 0x040fe400000006ff */
[----:B------:R-:W-:Y:S02]  /*8ee0*/  LOP3.LUT R60, R65, 0xffff0000, RZ, 0xc0, !PT ;  /* 0xffff0000413c7812 */ /* 0x000fe400078ec0ff */
[C---:B------:R-:W-:Y:S02]  /*8ef0*/  SHF.L.U32 R61, R66.reuse, 0x10, RZ ;  /* 0x00000010423d7819 */ /* 0x040fe400000006ff */
[----:B------:R-:W-:Y:S02]  /*8f00*/  LOP3.LUT R62, R66, 0xffff0000, RZ, 0xc0, !PT ;  /* 0xffff0000423e7812 */ /* 0x000fe400078ec0ff */
[C---:B------:R-:W-:Y:S02]  /*8f10*/  SHF.L.U32 R63, R67.reuse, 0x10, RZ ;  /* 0x00000010433f7819 */ /* 0x040fe400000006ff */
[----:B------:R-:W-:Y:S02]  /*8f20*/  IADD3 R116, PT, PT, R116, 0x110, RZ ;  /* 0x0000011074747810 */ /* 0x000fe40007ffe0ff */
[----:B------:R-:W-:Y:S02]  /*8f30*/  LOP3.LUT R64, R67, 0xffff0000, RZ, 0xc0, !PT ;  /* 0xffff000043407812 */ /* 0x000fe400078ec0ff */
[C---:B------:R-:W-:Y:S01]  /*8f40*/  SHF.L.U32 R65, R72.reuse, 0x10, RZ ;  /* 0x0000001048417819 */ /* 0x040fe200000006ff */
[C---:B-1----:R-:W-:Y:S01]  /*8f50*/  FMUL R4, R47.reuse, R4 ;  /* 0x000000042f047220 */ /* 0x042fe20000400000 */
[----:B------:R-:W-:Y:S01]  /*8f60*/  LOP3.LUT R66, R72, 0xffff0000, RZ, 0xc0, !PT ;  /* 0xffff000048427812 */ /* 0x000fe200078ec0ff */
[----:B------:R-:W-:Y:S01]  /*8f70*/  FMUL R5, R47, R5 ;  /* 0x000000052f057220 */ /* 0x000fe20000400000 */
[----:B------:R-:W-:Y:S01]  /*8f80*/  LOP3.LUT R116, R116, 0xfefffff8, RZ, 0xc0, !PT ;  /* 0xfefffff874747812 */ /* 0x000fe200078ec0ff */
[----:B------:R-:W-:Y:S01]  /*8f90*/  FFMA R4, R49, R48, R4 ;  /* 0x0000003031047223 */ /* 0x000fe20000000004 */
[----:B------:R-:W-:Y:S01]  /*8fa0*/  FMUL R6, R47, R6 ;  /* 0x000000062f067220 */ /* 0x000fe20000400000 */
[----:B------:R-:W-:Y:S01]  /*8fb0*/  FFMA R5, R49, R50, R5 ;  /* 0x0000003231057223 */ /* 0x000fe20000000005 */
[----:B------:R-:W-:Y:S01]  /*8fc0*/  SHF.L.U32 R67, R73, 0x10, RZ ;  /* 0x0000001049437819 */ /* 0x000fe200000006ff */
[----:B------:R1:W-:Y:S01]  /*8fd0*/  SYNCS.ARRIVE.TRANS64.RED.A1T0 RZ, [R116+URZ], RZ ;  /* 0x000000ff74ff79a7 */ /* 0x0003e200081004ff */
[----:B------:R-:W-:Y:S01]  /*8fe0*/  FFMA R6, R49, R51, R6 ;  /* 0x0000003331067223 */ /* 0x000fe20000000006 */
[----:B------:R-:W-:Y:S01]  /*8ff0*/  FMUL R7, R47, R7 ;  /* 0x000000072f077220 */ /* 0x000fe20000400000 */
[----:B------:R-:W-:Y:S01]  /*9000*/  F2FP.RELU.BF16.F32.PACK_AB R4, R5, R4 ;  /* 0x000000040504723e */ /* 0x000fe200000018ff */
[C---:B------:R-:W-:Y:S01]  /*9010*/  FMUL R8, R47.reuse, R8 ;  /* 0x000000082f087220 */ /* 0x040fe20000400000 */
[----:B------:R-:W-:Y:S01]  /*9020*/  FMUL R9, R47, R9 ;  /* 0x000000092f097220 */ /* 0x000fe20000400000 */
[----:B------:R-:W-:Y:S01]  /*9030*/  LOP3.LUT R68, R73, 0xffff0000, RZ, 0xc0, !PT ;  /* 0xffff000049447812 */ /* 0x000fe200078ec0ff */
[C---:B------:R-:W-:Y:S01]  /*9040*/  FFMA R7, R49.reuse, R52, R7 ;  /* 0x0000003431077223 */ /* 0x040fe20000000007 */
[C---:B------:R-:W-:Y:S01]  /*9050*/  FFMA R8, R49.reuse, R53, R8 ;  /* 0x0000003531087223 */ /* 0x040fe20000000008 */
[C---:B------:R-:W-:Y:S01]  /*9060*/  SHF.L.U32 R69, R74.reuse, 0x10, RZ ;  /* 0x000000104a457819 */ /* 0x040fe200000006ff */
[----:B------:R-:W-:Y:S01]  /*9070*/  FFMA R9, R49, R54, R9 ;  /* 0x0000003631097223 */ /* 0x000fe20000000009 */
[----:B------:R-:W-:Y:S01]  /*9080*/  FMUL R10, R47, R10 ;  /* 0x0000000a2f0a7220 */ /* 0x000fe20000400000 */
[----:B------:R-:W-:Y:S01]  /*9090*/  F2FP.RELU.BF16.F32.PACK_AB R5, R7, R6 ;  /* 0x000000060705723e */ /* 0x000fe200000018ff */
[C---:B------:R-:W-:Y:S01]  /*90a0*/  FMUL R11, R47.reuse, R11 ;  /* 0x0000000b2f0b7220 */ /* 0x040fe20000400000 */
[----:B------:R-:W-:Y:S01]  /*90b0*/  FMUL R0, R47, R12 ;  /* 0x0000000c2f007220 */ /* 0x000fe20000400000 */
[----:B------:R-:W-:Y:S01]  /*90c0*/  F2FP.RELU.BF16.F32.PACK_AB R6, R9, R8 ;  /* 0x000000080906723e */ /* 0x000fe200000018ff */
[C---:B------:R-:W-:Y:S01]  /*90d0*/  FFMA R10, R49.reuse, R55, R10 ;  /* 0x00000037310a7223 */ /* 0x040fe2000000000a */
[C---:B------:R-:W-:Y:S01]  /*90e0*/  FFMA R11, R49.reuse, R56, R11 ;  /* 0x00000038310b7223 */ /* 0x040fe2000000000b */
[----:B------:R-:W-:Y:S01]  /*90f0*/  LOP3.LUT R70, R74, 0xffff0000, RZ, 0xc0, !PT ;  /* 0xffff00004a467812 */ /* 0x000fe200078ec0ff */
[----:B------:R-:W-:Y:S01]  /*9100*/  FFMA R0, R49, R57, R0 ;  /* 0x0000003931007223 */ /* 0x000fe20000000000 */
[----:B------:R-:W-:Y:S01]  /*9110*/  FMUL R2, R47, R13 ;  /* 0x0000000d2f027220 */ /* 0x000fe20000400000 */
[----:B------:R-:W-:Y:S01]  /*9120*/  SHF.L.U32 R71, R75, 0x10, RZ ;  /* 0x000000104b477819 */ /* 0x000fe200000006ff */
[----:B------:R-:W-:Y:S01]  /*9130*/  FMUL R3, R47, R14 ;  /* 0x0000000e2f037220 */ /* 0x000fe20000400000 */
[----:B------:R-:W-:Y:S01]  /*9140*/  F2FP.RELU.BF16.F32.PACK_AB R7, R11, R10 ;  /* 0x0000000a0b07723e */ /* 0x000fe200000018ff */
[----:B------:R-:W-:Y:S01]  /*9150*/  FFMA R2, R49, R58, R2 ;  /* 0x0000003a31027223 */ /* 0x000fe20000000002 */
[C---:B------:R-:W-:Y:S01]  /*9160*/  FMUL R15, R47.reuse, R15 ;  /* 0x0000000f2f0f7220 */ /* 0x040fe20000400000 */
[C---:B------:R-:W-:Y:S01]  /*9170*/  FMUL R12, R47.reuse, R16 ;  /* 0x000000102f0c7220 */ /* 0x040fe20000400000 */
[----:B------:R-:W-:Y:S01]  /*9180*/  FMUL R13, R47, R17 ;  /* 0x000000112f0d7220 */ /* 0x000fe20000400000 */
[----:B------:R1:W-:Y:S01]  /*9190*/  STS.128 [R108+0x6000], R4 ;  /* 0x006000046c007388 */ /* 0x0003e20000000c00 */
[----:B------:R-:W-:Y:S01]  /*91a0*/  LOP3.LUT R72, R75, 0xffff0000, RZ, 0xc0, !PT ;  /* 0xffff00004b487812 */ /* 0x000fe200078ec0ff */
[C---:B------:R-:W-:Y:S01]  /*91b0*/  FFMA R3, R49.reuse, R59, R3 ;  /* 0x0000003b31037223 */ /* 0x040fe20000000003 */
[----:B------:R-:W-:Y:S01]  /*91c0*/  SHF.L.U32 R73, R80, 0x10, RZ ;  /* 0x0000001050497819 */ /* 0x000fe200000006ff */
[C---:B------:R-:W-:Y:S01]  /*91d0*/  FFMA R15, R49.reuse, R60, R15 ;  /* 0x0000003c310f7223 */ /* 0x040fe2000000000f */
[----:B------:R-:W-:Y:S01]  /*91e0*/  F2FP.RELU.BF16.F32.PACK_AB R8, R2, R0 ;  /* 0x000000000208723e */ /* 0x000fe200000018ff */
[C---:B------:R-:W-:Y:S01]  /*91f0*/  FFMA R12, R49.reuse, R61, R12 ;  /* 0x0000003d310c7223 */ /* 0x040fe2000000000c */
[----:B------:R-:W-:Y:S01]  /*9200*/  FFMA R13, R49, R62, R13 ;  /* 0x0000003e310d7223 */ /* 0x000fe2000000000d */
[C---:B------:R-:W-:Y:S01]  /*9210*/  FMUL R14, R47.reuse, R18 ;  /* 0x000000122f0e7220 */ /* 0x040fe20000400000 */
[C---:B------:R-:W-:Y:S01]  /*9220*/  FMUL R19, R47.reuse, R19 ;  /* 0x000000132f137220 */ /* 0x040fe20000400000 */
[C---:B------:R-:W-:Y:S01]  /*9230*/  FMUL R16, R47.reuse, R20 ;  /* 0x000000142f107220 */ /* 0x040fe20000400000 */
[----:B------:R-:W-:Y:S01]  /*9240*/  FMUL R17, R47, R21 ;  /* 0x000000152f117220 */ /* 0x000fe20000400000 */
[----:B------:R-:W-:Y:S01]  /*9250*/  FFMA R14, R49, R63, R14 ;  /* 0x0000003f310e7223 */ /* 0x000fe2000000000e */
        /* <DEDUP_REMOVED lines=11> */
[----:B------:R-:W-:Y:S01]  /*9310*/  F2FP.RELU.BF16.F32.PACK_AB R9, R15, R3 ;  /* 0x000000030f09723e */ /* 0x000fe200000018ff */
[----:B------:R-:W-:Y:S01]  /*9320*/  FFMA R20, R49, R69, R20 ;  /* 0x0000004531147223 */ /* 0x000fe20000000014 */
[----:B------:R-:W-:Y:S01]  /*9330*/  F2FP.RELU.BF16.F32.PACK_AB R10, R13, R12 ;  /* 0x0000000c0d0a723e */ /* 0x000fe200000018ff */
[----:B------:R-:W-:Y:S01]  /*9340*/  FMUL R24, R47, R28 ;  /* 0x0000001c2f187220 */ /* 0x000fe20000400000 */
[----:B------:R-:W-:Y:S01]  /*9350*/  F2FP.RELU.BF16.F32.PACK_AB R11, R19, R14 ;  /* 0x0000000e130b723e */ /* 0x000fe200000018ff */
[----:B------:R-:W-:Y:S01]  /*9360*/  FFMA R21, R49, R70, R21 ;  /* 0x0000004631157223 */ /* 0x000fe20000000015 */
[----:B------:R-:W-:Y:S01]  /*9370*/  LOP3.LUT R74, R80, 0xffff0000, RZ, 0xc0, !PT ;  /* 0xffff0000504a7812 */ /* 0x000fe200078ec0ff */
[----:B------:R-:W-:Y:S01]  /*9380*/  FMUL R25, R47, R29 ;  /* 0x0000001d2f197220 */ /* 0x000fe20000400000 */
[----:B------:R-:W-:Y:S01]  /*9390*/  SHF.L.U32 R75, R81, 0x10, RZ ;  /* 0x00000010514b7819 */ /* 0x000fe200000006ff */
[----:B------:R1:W-:Y:S01]  /*93a0*/  STS.128 [R107+0x6010], R8 ;  /* 0x006010086b007388 */ /* 0x0003e20000000c00 */
[----:B------:R-:W-:Y:S01]  /*93b0*/  FFMA R22, R49, R71, R22 ;  /* 0x0000004731167223 */ /* 0x000fe20000000016 */
[----:B------:R-:W-:Y:S01]  /*93c0*/  LOP3.LUT R76, R81, 0xffff0000, RZ, 0xc0, !PT ;  /* 0xffff0000514c7812 */ /* 0x000fe200078ec0ff */
[----:B------:R-:W-:Y:S01]  /*93d0*/  FMUL R26, R47, R30 ;  /* 0x0000001e2f1a7220 */ /* 0x000fe20000400000 */
[----:B------:R-:W-:Y:S01]  /*93e0*/  FFMA R27, R49, R72, R27 ;  /* 0x00000048311b7223 */ /* 0x000fe2000000001b */
[C---:B------:R-:W-:Y:S01]  /*93f0*/  SHF.L.U32 R77, R82.reuse, 0x10, RZ ;  /* 0x00000010524d7819 */ /* 0x040fe200000006ff */
[----:B------:R-:W-:Y:S01]  /*9400*/  FMUL R31, R47, R31 ;  /* 0x0000001f2f1f7220 */ /* 0x000fe20000400000 */
[----:B------:R-:W-:Y:S01]  /*9410*/  FFMA R24, R49, R73, R24 ;  /* 0x0000004931187223 */ /* 0x000fe20000000018 */
[----:B------:R-:W-:Y:S01]  /*9420*/  LOP3.LUT R78, R82, 0xffff0000, RZ, 0xc0, !PT ;  /* 0xffff0000524e7812 */ /* 0x000fe200078ec0ff */
[----:B------:R-:W-:Y:S01]  /*9430*/  FMUL R28, R47, R32 ;  /* 0x000000202f1c7220 */ /* 0x000fe20000400000 */
[----:B------:R-:W-:Y:S01]  /*9440*/  FFMA R25, R49, R74, R25 ;  /* 0x0000004a31197223 */ /* 0x000fe20000000019 */
[----:B------:R-:W-:Y:S01]  /*9450*/  SHF.L.U32 R79, R83, 0x10, RZ ;  /* 0x00000010534f7819 */ /* 0x000fe200000006ff */
[----:B------:R-:W-:Y:S01]  /*9460*/  FMUL R29, R47, R33 ;  /* 0x000000212f1d7220 */ /* 0x000fe20000400000 */
[----:B------:R-:W-:Y:S01]  /*9470*/  F2FP.RELU.BF16.F32.PACK_AB R16, R17, R16 ;  /* 0x000000101110723e */ /* 0x000fe200000018ff */
[----:B------:R-:W-:Y:S01]  /*9480*/  FFMA R26, R49, R75, R26 ;  /* 0x0000004b311a7223 */ /* 0x000fe2000000001a */
[----:B------:R-:W-:Y:S01]  /*9490*/  LOP3.LUT R80, R83, 0xffff0000, RZ, 0xc0, !PT ;  /* 0xffff000053507812 */ /* 0x000fe200078ec0ff */
        /* <DEDUP_REMOVED lines=38> */
.L_x_147:
[----:B------:R-:W-:Y:S05]  /*9700*/  BSYNC.RECONVERGENT B0 ;  /* 0x0000000000007941 */ /* 0x000fea0003800200 */
.L_x_146:
[----:B------:R-:W-:Y:S01]  /*9710*/  BAR.SYNC.DEFER_BLOCKING 0x1, 0x80 ;  /* 0x0042000000007b1d */ /* 0x000fe20000010000 */
[----:B------:R-:W-:Y:S01]  /*9720*/  UISETP.NE.AND UP0, UPT, UR45, -0x4, UPT ;  /* 0xfffffffc2d00788c */ /* 0x000fe2000bf05270 */
[----:B------:R-:W-:Y:S08]  /*9730*/  IADD3 R45, PT, PT, R45, 0x1, RZ ;  /* 0x000000012d2d7810 */ /* 0x000ff00007ffe0ff */
[----:B------:R-:W-:Y:S05]  /*9740*/  BRA.U !UP0, `(.L_x_148) ;  /* 0x0000000108287547 */ /* 0x000fea000b800000 */
[----:B------:R-:W-:Y:S01]  /*9750*/  ISETP.NE.AND P0, PT, R115, RZ, PT ;  /* 0x000000ff7300720c */ /* 0x000fe20003f05270 */
[----:B------:R-:W-:Y:S01]  /*9760*/  IMAD.U32 R2, RZ, RZ, UR49 ;  /* 0x00000031ff027e24 */ /* 0x000fe2000f8e00ff */
[----:B------:R-:W-:Y:S01]  /*9770*/  UIADD3 UR49, UPT, UPT, UR49, 0x1, URZ ;  /* 0x0000000131317890 */ /* 0x000fe2000fffe0ff */
[----:B------:R-:W-:Y:S03]  /*9780*/  IMAD.U32 R0, RZ, RZ, UR37 ;  /* 0x00000025ff007e24 */ /* 0x000fe6000f8e00ff */
[----:B------:R-:W-:Y:S04]  /*9790*/  UISETP.NE.AND UP0, UPT, UR49, 0x4, UPT ;  /* 0x000000043100788c */ /* 0x000fe8000bf05270 */
[----:B------:R-:W-:Y:S03]  /*97a0*/  USEL UR49, UR49, URZ, UP0 ;  /* 0x000000ff31317287 */ /* 0x000fe60008000000 */
[----:B------:R-:W-:Y:S05]  /*97b0*/  @!P0 LEA R2, R2, UR44, 0x3 ;  /* 0x0000002c02028c11 */ /* 0x000fea000f8e18ff */
[----:B------:R-:W-:Y:S05]  /*97c0*/  @!P0 VIADD R2, R2, 0xa0 ;  /* 0x000000a002028836 */ /* 0x000fea0000000000 */
[----:B------:R-:W-:Y:S04]  /*97d0*/  @!P0 PRMT R0, R0, 0x654, R2 ;  /* 0x0000065400008816 */ /* 0x000fe80000000002 */
[----:B------:R2:W-:Y:S03]  /*97e0*/  @!P0 SYNCS.ARRIVE.TRANS64.RED.A1T0 RZ, [R0+URZ], RZ ;  /* 0x000000ff00ff89a7 */ /* 0x0005e600081004ff */
.L_x_148:
[----:B------:R-:W-:Y:S01]  /*97f0*/  ISETP.NE.AND P2, PT, R111, RZ, PT ;  /* 0x000000ff6f00720c */ /* 0x000fe20003f45270 */
[----:B------:R-:W-:Y:S01]  /*9800*/  UIADD3 UR45, UPT, UPT, UR45, 0x4, URZ ;  /* 0x000000042d2d7890 */ /* 0x000fe2000fffe0ff */
[----:B------:R-:W-:Y:S01]  /*9810*/  ISETP.NE.AND P0, PT, R113, 0x2, PT ;  /* 0x000000027100780c */ /* 0x000fe20003f05270 */
[----:B------:R-:W-:Y:S01]  /*9820*/  IMAD.IADD R15, R43, 0x1, R94 ;  /* 0x000000012b0f7824 */ /* 0x000fe200078e025e */
[----:B------:R-:W-:Y:S01]  /*9830*/  ISETP.NE.AND P1, PT, R45, 0x4, PT ;  /* 0x000000042d00780c */ /* 0x000fe20003f25270 */
[----:B------:R-:W-:Y:S01]  /*9840*/  IMAD.IADD R14, R44, 0x1, R95 ;  /* 0x000000012c0e7824 */ /* 0x000fe200078e025f */
[----:B------:R-:W-:Y:S02]  /*9850*/  SEL R2, RZ, 0x1, P0 ;  /* 0x00000001ff027807 */ /* 0x000fe40000000000 */
[----:B--2---:R-:W-:Y:S02]  /*9860*/  SEL R0, RZ, 0x1, P1 ;  /* 0x00000001ff007807 */ /* 0x004fe40000800000 */
[----:B------:R-:W-:Y:S02]  /*9870*/  LOP3.LUT R103, R103, R2, RZ, 0x3c, !PT ;  /* 0x0000000267677212 */ /* 0x000fe400078e3cff */
[----:B------:R-:W-:Y:S02]  /*9880*/  LOP3.LUT R104, R104, R0, RZ, 0x3c, !PT ;  /* 0x0000000068687212 */ /* 0x000fe400078e3cff */
[----:B------:R-:W-:Y:S02]  /*9890*/  @P2 R2UR UR36, R102 ;  /* 0x00000000662422ca */ /* 0x000fe400000e0000 */
[----:B------:R-:W-:Y:S02]  /*98a0*/  SEL R113, R113, RZ, P0 ;  /* 0x000000ff71717207 */ /* 0x000fe40000000000 */
[----:B------:R-:W-:Y:S01]  /*98b0*/  SEL R45, R45, RZ, P1 ;  /* 0x000000ff2d2d7207 */ /* 0x000fe20000800000 */
[----:B------:R-:W-:Y:S10]  /*98c0*/  @P2 BRA `(.L_x_149) ;  /* 0xffffffbc00f42947 */ /* 0x000ff4000383ffff */
[----:B------:R-:W-:-:S09]  /*98d0*/  UISETP.NE.AND UP0, UPT, UR48, URZ, UPT ;  /* 0x000000ff3000728c */ /* 0x000fd2000bf05270 */
[----:B------:R-:W-:Y:S05]  /*98e0*/  BRA.U !UP0, `(.L_x_150) ;  /* 0x0000000108487547 */ /* 0x000fea000b800000 */
[----:B------:R-:W2:Y:S02]  /*98f0*/  LDCU.64 UR4, c[0x0][0x890] ;  /* 0x00011200ff0477ac */ /* 0x000ea40008000a00 */
[----:B--2---:R-:W-:-:S04]  /*9900*/  UISETP.NE.U32.AND UP0, UPT, UR4, URZ, UPT ;  /* 0x000000ff0400728c */ /* 0x004fc8000bf05070 */
[----:B------:R-:W-:-:S09]  /*9910*/  UISETP.NE.AND.EX UP0, UPT, UR5, URZ, UPT, UP0 ;  /* 0x000000ff0500728c */ /* 0x000fd2000bf05300 */
[----:B------:R-:W-:Y:S05]  /*9920*/  BRA.U UP0, `(.L_x_151) ;  /* 0x00000001000c7547 */ /* 0x000fea000b800000 */
[----:B------:R-:W-:-:S13]  /*9930*/  FSETP.NEU.AND P0, PT, R49, RZ, PT ;  /* 0x000000ff3100720b */ /* 0x000fda0003f0d000 */
[----:B------:R-:W-:Y:S05]  /*9940*/  @!P0 EXIT ;  /* 0x000000000000894d */ /* 0x000fea0003800000 */
[----:B------:R-:W-:Y:S05]  /*9950*/  BRA `(.L_x_150) ;  /* 0x00000000002c7947 */ /* 0x000fea0003800000 */
.L_x_151:
[----:B------:R-:W-:Y:S01]  /*9960*/  ISETP.NE.AND P0, PT, R112, RZ, PT ;  /* 0x000000ff7000720c */ /* 0x000fe20003f05270 */
[----:B------:R-:W-:-:S12]  /*9970*/  BSSY.RECONVERGENT B0, `(.L_x_150) ;  /* 0x0000009000007945 */ /* 0x000fd80003800200 */
[----:B------:R-:W-:Y:S05]  /*9980*/  @P0 BRA `(.L_x_152) ;  /* 0x0000000000140947 */ /* 0x000fea0003800000 */
[----:B------:R-:W2:Y:S02]  /*9990*/  LDCU.64 UR4, c[0x0][0x888] ;  /* 0x00011100ff0477ac */ /* 0x000ea40008000a00 */
[----:B--2---:R-:W-:-:S04]  /*99a0*/  ISETP.NE.U32.AND P0, PT, RZ, UR4, PT ;  /* 0x00000004ff007c0c */ /* 0x004fc8000bf05070 */
[----:B------:R-:W-:-:S13]  /*99b0*/  ISETP.NE.AND.EX P0, PT, RZ, UR5, PT, P0 ;  /* 0x00000005ff007c0c */ /* 0x000fda000bf05300 */
[----:B------:R-:W-:Y:S05]  /*99c0*/  @!P0 EXIT ;  /* 0x000000000000894d */ /* 0x000fea0003800000 */
[----:B------:R-:W-:Y:S05]  /*99d0*/  BRA `(.L_x_153) ;  /* 0x0000000000087947 */ /* 0x000fea0003800000 */
.L_x_152:
[----:B------:R-:W-:-:S13]  /*99e0*/  FSETP.NEU.AND P0, PT, R49, RZ, PT ;  /* 0x000000ff3100720b */ /* 0x000fda0003f0d000 */
[----:B------:R-:W-:Y:S05]  /*99f0*/  @!P0 EXIT ;  /* 0x000000000000894d */ /* 0x000fea0003800000 */
.L_x_153:
[----:B------:R-:W-:Y:S05]  /*9a00*/  BSYNC.RECONVERGENT B0 ;  /* 0x0000000000007941 */ /* 0x000fea0003800200 */
.L_x_150:
[----:B------:R-:W-:Y:S01]  /*9a10*/  ULEA UR4, UR49, UR44, 0x3 ;  /* 0x0000002c31047291 */ /* 0x000fe2000f8e18ff */
[----:B------:R-:W-:-:S04]  /*9a20*/  DEPBAR.LE SB0, 0x0 ;  /* 0x000080000000791a */ /* 0x000fc80000000000 */
[----:B------:R-:W-:-:S04]  /*9a30*/  UIADD3 UR4, UPT, UPT, UR4, 0xa0, URZ ;  /* 0x000000a004047890 */ /* 0x000fc8000fffe0ff */
[----:B------:R-:W-:-:S09]  /*9a40*/  UPRMT UR4, UR37, 0x654, UR4 ;  /* 0x0000065425047896 */ /* 0x000fd20008000004 */
[----:B------:R-:W-:Y:S01]  /*9a50*/  SYNCS.ARRIVE.TRANS64.RED.A1T0 RZ, [UR4], RZ ;  /* 0x000000ffffff79a7 */ /* 0x000fe20008100404 */
[----:B------:R-:W-:Y:S05]  /*9a60*/  EXIT ;  /* 0x000000000000794d */ /* 0x000fea0003800000 */
.L_x_24:
[----:B--2---:R2:W4:Y:S02]  /*9a70*/  SYNCS.PHASECHK.TRANS64.TRYWAIT P0, [R2+URZ+0x140], R3 ;  /* 0x00014003020075a7 */ /* 0x00452400080011ff */
[----:B----4-:R-:W-:Y:S05]  /*9a80*/  @!P0 NANOSLEEP.SYNCS 0x989680 ;  /* 0x009896800000895d */ /* 0x010fea0003900000 */
[----:B------:R-:W4:Y:S02]  /*9a90*/  @!P0 SYNCS.PHASECHK.TRANS64 P0, [R2+URZ+0x140], R3 ;  /* 0x00014003020085a7 */ /* 0x000f2400080010ff */
[----:B----4-:R-:W-:Y:S05]  /*9aa0*/  @!P0 BRA `(.L_x_24) ;  /* 0xfffffffc00f08947 */ /* 0x010fea000383ffff */
[----:B------:R-:W-:Y:S05]  /*9ab0*/  BRA `(.L_x_154) ;  /* 0xffffff7c00607947 */ /* 0x000fea000383ffff */
.L_x_27:
[----:B------:R-:W-:-:S07]  /*9ac0*/  MOV R2, UR33 ;  /* 0x0000002100027c02 */ /* 0x000fce0008000f00 */
.L_x_155:
[----:B-1----:R1:W2:Y:S02]  /*9ad0*/  SYNCS.PHASECHK.TRANS64.TRYWAIT P0, [R2+URZ+0x40], R4 ;  /* 0x00004004020075a7 */ /* 0x0022a400080011ff */
[----:B--2---:R-:W-:Y:S05]  /*9ae0*/  @!P0 NANOSLEEP.SYNCS 0x989680 ;  /* 0x009896800000895d */ /* 0x004fea0003900000 */
[----:B------:R-:W2:Y:S02]  /*9af0*/  @!P0 SYNCS.PHASECHK.TRANS64 P0, [R2+URZ+0x40], R4 ;  /* 0x00004004020085a7 */ /* 0x000ea400080010ff */
[----:B--2---:R-:W-:Y:S05]  /*9b00*/  @!P0 BRA `(.L_x_155) ;  /* 0xfffffffc00f08947 */ /* 0x004fea000383ffff */
[----:B------:R-:W-:Y:S05]  /*9b10*/  BRA `(.L_x_26) ;  /* 0xffffff7c00c87947 */ /* 0x000fea000383ffff */
.L_x_34:
[----:B-1----:R-:W-:-:S07]  /*9b20*/  MOV R2, UR17 ;  /* 0x0000001100027c02 */ /* 0x002fce0008000f00 */
.L_x_156:
[----:B-1----:R1:W2:Y:S02]  /*9b30*/  SYNCS.PHASECHK.TRANS64.TRYWAIT P0, [R2+URZ+0x40], R4 ;  /* 0x00004004020075a7 */ /* 0x0022a400080011ff */
[----:B--2---:R-:W-:Y:S05]  /*9b40*/  @!P0 NANOSLEEP.SYNCS 0x989680 ;  /* 0x009896800000895d */ /* 0x004fea0003900000 */
[----:B------:R-:W2:Y:S02]  /*9b50*/  @!P0 SYNCS.PHASECHK.TRANS64 P0, [R2+URZ+0x40], R4 ;  /* 0x00004004020085a7 */ /* 0x000ea400080010ff */
[----:B--2---:R-:W-:Y:S05]  /*9b60*/  @!P0 BRA `(.L_x_156) ;  /* 0xfffffffc00f08947 */ /* 0x004fea000383ffff */
[----:B------:R-:W-:Y:S05]  /*9b70*/  BRA `(.L_x_33) ;  /* 0xffffff8000887947 */ /* 0x000fea000383ffff */
.L_x_39:
[----:B-1----:R1:W2:Y:S02]  /*9b80*/  SYNCS.PHASECHK.TRANS64.TRYWAIT P0, [R2+URZ+0xd0], R3 ;  /* 0x0000d003020075a7 */ /* 0x0022a400080011ff */
[----:B--2---:R-:W-:Y:S05]  /*9b90*/  @!P0 NANOSLEEP.SYNCS 0x989680 ;  /* 0x009896800000895d */ /* 0x004fea0003900000 */
[----:B------:R-:W2:Y:S02]  /*9ba0*/  @!P0 SYNCS.PHASECHK.TRANS64 P0, [R2+URZ+0xd0], R3 ;  /* 0x0000d003020085a7 */ /* 0x000ea400080010ff */
[----:B--2---:R-:W-:Y:S05]  /*9bb0*/  @!P0 BRA `(.L_x_39) ;  /* 0xfffffffc00f08947 */ /* 0x004fea000383ffff */
[----:B------:R-:W-:Y:S05]  /*9bc0*/  BRA `(.L_x_157) ;  /* 0xffffff84002c7947 */ /* 0x000fea000383ffff */
.L_x_43:
[----:B---3--:R-:W-:-:S07]  /*9bd0*/  MOV R0, UR4 ;  /* 0x0000000400007c02 */ /* 0x008fce0008000f00 */
.L_x_158:
[----:B-1----:R1:W2:Y:S02]  /*9be0*/  SYNCS.PHASECHK.TRANS64.TRYWAIT P0, [R0+URZ], R2 ;  /* 0x00000002000075a7 */ /* 0x0022a400080011ff */
[----:B--2---:R-:W-:Y:S05]  /*9bf0*/  @!P0 NANOSLEEP.SYNCS 0x989680 ;  /* 0x009896800000895d */ /* 0x004fea0003900000 */
[----:B------:R-:W2:Y:S02]  /*9c00*/  @!P0 SYNCS.PHASECHK.TRANS64 P0, [R0+URZ], R2 ;  /* 0x00000002000085a7 */ /* 0x000ea400080010ff */
[----:B--2---:R-:W-:Y:S05]  /*9c10*/  @!P0 BRA `(.L_x_158) ;  /* 0xfffffffc00f08947 */ /* 0x004fea000383ffff */
[----:B------:R-:W-:Y:S05]  /*9c20*/  BRA `(.L_x_159) ;  /* 0xffffff88009c7947 */ /* 0x000fea000383ffff */
.L_x_44:
[----:B---3--:R-:W-:-:S07]  /*9c30*/  MOV R0, UR4 ;  /* 0x0000000400007c02 */ /* 0x008fce0008000f00 */
.L_x_160:
[----:B-1----:R1:W2:Y:S02]  /*9c40*/  SYNCS.PHASECHK.TRANS64.TRYWAIT P0, [R0+URZ], R3 ;  /* 0x00000003000075a7 */ /* 0x0022a400080011ff */
[----:B--2---:R-:W-:Y:S05]  /*9c50*/  @!P0 NANOSLEEP.SYNCS 0x989680 ;  /* 0x009896800000895d */ /* 0x004fea0003900000 */
[----:B------:R-:W2:Y:S02]  /*9c60*/  @!P0 SYNCS.PHASECHK.TRANS64 P0, [R0+URZ], R3 ;  /* 0x00000003000085a7 */ /* 0x000ea400080010ff */
[----:B--2---:R-:W-:Y:S05]  /*9c70*/  @!P0 BRA `(.L_x_160) ;  /* 0xfffffffc00f08947 */ /* 0x004fea000383ffff */
[----:B------:R-:W-:Y:S05]  /*9c80*/  BRA `(.L_x_161) ;  /* 0xffffff8800a87947 */ /* 0x000fea000383ffff */
.L_x_45:
[----:B---3--:R-:W-:-:S07]  /*9c90*/  MOV R0, UR4 ;  /* 0x0000000400007c02 */ /* 0x008fce0008000f00 */
.L_x_162:
[----:B-1----:R1:W2:Y:S02]  /*9ca0*/  SYNCS.PHASECHK.TRANS64.TRYWAIT P0, [R0+URZ], R3 ;  /* 0x00000003000075a7 */ /* 0x0022a400080011ff */
[----:B--2---:R-:W-:Y:S05]  /*9cb0*/  @!P0 NANOSLEEP.SYNCS 0x989680 ;  /* 0x009896800000895d */ /* 0x004fea0003900000 */
[----:B------:R-:W2:Y:S02]  /*9cc0*/  @!P0 SYNCS.PHASECHK.TRANS64 P0, [R0+URZ], R3 ;  /* 0x00000003000085a7 */ /* 0x000ea400080010ff */
[----:B--2---:R-:W-:Y:S05]  /*9cd0*/  @!P0 BRA `(.L_x_162) ;  /* 0xfffffffc00f08947 */ /* 0x004fea000383ffff */
[----:B------:R-:W-:Y:S05]  /*9ce0*/  BRA `(.L_x_163) ;  /* 0xffffff8800b47947 */ /* 0x000fea000383ffff */
.L_x_46:
[----:B---3--:R-:W-:-:S07]  /*9cf0*/  MOV R0, UR4 ;  /* 0x0000000400007c02 */ /* 0x008fce0008000f00 */
.L_x_164:
[----:B-1----:R1:W2:Y:S02]  /*9d00*/  SYNCS.PHASECHK.TRANS64.TRYWAIT P0, [R0+URZ], R3 ;  /* 0x00000003000075a7 */ /* 0x0022a400080011ff */
[----:B--2---:R-:W-:Y:S05]  /*9d10*/  @!P0 NANOSLEEP.SYNCS 0x989680 ;  /* 0x009896800000895d */ /* 0x004fea0003900000 */
[----:B------:R-:W2:Y:S02]  /*9d20*/  @!P0 SYNCS.PHASECHK.TRANS64 P0, [R0+URZ], R3 ;  /* 0x00000003000085a7 */ /* 0x000ea400080010ff */
[----:B--2---:R-:W-:Y:S05]  /*9d30*/  @!P0 BRA `(.L_x_164) ;  /* 0xfffffffc00f08947 */ /* 0x004fea000383ffff */
[----:B------:R-:W-:Y:S05]  /*9d40*/  BRA `(.L_x_165) ;  /* 0xffffff8800c07947 */ /* 0x000fea000383ffff */
.L_x_47:
[----:B---3--:R-:W-:-:S07]  /*9d50*/  MOV R0, UR4 ;  /* 0x0000000400007c02 */ /* 0x008fce0008000f00 */
.L_x_166:
[----:B-1----:R1:W2:Y:S02]  /*9d60*/  SYNCS.PHASECHK.TRANS64.TRYWAIT P0, [R0+URZ], R3 ;  /* 0x00000003000075a7 */ /* 0x0022a400080011ff */
[----:B--2---:R-:W-:Y:S05]  /*9d70*/  @!P0 NANOSLEEP.SYNCS 0x989680 ;  /* 0x009896800000895d */ /* 0x004fea0003900000 */
[----:B------:R-:W2:Y:S02]  /*9d80*/  @!P0 SYNCS.PHASECHK.TRANS64 P0, [R0+URZ], R3 ;  /* 0x00000003000085a7 */ /* 0x000ea400080010ff */
[----:B--2---:R-:W-:Y:S05]  /*9d90*/  @!P0 BRA `(.L_x_166) ;  /* 0xfffffffc00f08947 */ /* 0x004fea000383ffff */
[----:B------:R-:W-:Y:S05]  /*9da0*/  BRA `(.L_x_167) ;  /* 0xffffff8800cc7947 */ /* 0x000fea000383ffff */
.L_x_48:
[----:B---3--:R-:W-:-:S07]  /*9db0*/  MOV R0, UR4 ;  /* 0x0000000400007c02 */ /* 0x008fce0008000f00 */
.L_x_168:
[----:B-1----:R1:W2:Y:S02]  /*9dc0*/  SYNCS.PHASECHK.TRANS64.TRYWAIT P0, [R0+URZ], R3 ;  /* 0x00000003000075a7 */ /* 0x0022a400080011ff */
[----:B--2---:R-:W-:Y:S05]  /*9dd0*/  @!P0 NANOSLEEP.SYNCS 0x989680 ;  /* 0x009896800000895d */ /* 0x004fea0003900000 */
[----:B------:R-:W2:Y:S02]  /*9de0*/  @!P0 SYNCS.PHASECHK.TRANS64 P0, [R0+URZ], R3 ;  /* 0x00000003000085a7 */ /* 0x000ea400080010ff */
[----:B--2---:R-:W-:Y:S05]  /*9df0*/  @!P0 BRA `(.L_x_168) ;  /* 0xfffffffc00f08947 */ /* 0x004fea000383ffff */
[----:B------:R-:W-:Y:S05]  /*9e00*/  BRA `(.L_x_169) ;  /* 0xffffff8800d87947 */ /* 0x000fea000383ffff */
.L_x_49:
[----:B---3--:R-:W-:-:S07]  /*9e10*/  MOV R0, UR4 ;  /* 0x0000000400007c02 */ /* 0x008fce0008000f00 */
.L_x_170:
[----:B-1----:R1:W2:Y:S02]  /*9e20*/  SYNCS.PHASECHK.TRANS64.TRYWAIT P0, [R0+URZ], R3 ;  /* 0x00000003000075a7 */ /* 0x0022a400080011ff */
[----:B--2---:R-:W-:Y:S05]  /*9e30*/  @!P0 NANOSLEEP.SYNCS 0x989680 ;  /* 0x009896800000895d */ /* 0x004fea0003900000 */
[----:B------:R-:W2:Y:S02]  /*9e40*/  @!P0 SYNCS.PHASECHK.TRANS64 P0, [R0+URZ], R3 ;  /* 0x00000003000085a7 */ /* 0x000ea400080010ff */
[----:B--2---:R-:W-:Y:S05]  /*9e50*/  @!P0 BRA `(.L_x_170) ;  /* 0xfffffffc00f08947 */ /* 0x004fea000383ffff */
[----:B------:R-:W-:Y:S05]  /*9e60*/  BRA `(.L_x_171) ;  /* 0xffffff8800e47947 */ /* 0x000fea000383ffff */
.L_x_52:
[----:B-1----:R1:W2:Y:S02]  /*9e70*/  SYNCS.PHASECHK.TRANS64.TRYWAIT P0, [R0+URZ+0x130], R4 ;  /* 0x00013004000075a7 */ /* 0x0022a400080011ff */
[----:B--2---:R-:W-:Y:S05]  /*9e80*/  @!P0 NANOSLEEP.SYNCS 0x989680 ;  /* 0x009896800000895d */ /* 0x004fea0003900000 */
[----:B------:R-:W2:Y:S02]  /*9e90*/  @!P0 SYNCS.PHASECHK.TRANS64 P0, [R0+URZ+0x130], R4 ;  /* 0x00013004000085a7 */ /* 0x000ea400080010ff */
[----:B--2---:R-:W-:Y:S05]  /*9ea0*/  @!P0 BRA `(.L_x_52) ;  /* 0xfffffffc00f08947 */ /* 0x004fea000383ffff */
[----:B------:R-:W-:Y:S05]  /*9eb0*/  BRA `(.L_x_172) ;  /* 0xffffff8c00447947 */ /* 0x000fea000383ffff */
.L_x_53:
[----:B------:R-:W-:-:S07]  /*9ec0*/  MOV R0, UR5 ;  /* 0x0000000500007c02 */ /* 0x000fce0008000f00 */
.L_x_173:
[----:B-1----:R1:W2:Y:S02]  /*9ed0*/  SYNCS.PHASECHK.TRANS64.TRYWAIT P0, [R0+URZ+0xe0], R5 ;  /* 0x0000e005000075a7 */ /* 0x0022a400080011ff */
[----:B--2---:R-:W-:Y:S05]  /*9ee0*/  @!P0 NANOSLEEP.SYNCS 0x989680 ;  /* 0x009896800000895d */ /* 0x004fea0003900000 */
[----:B------:R-:W2:Y:S02]  /*9ef0*/  @!P0 SYNCS.PHASECHK.TRANS64 P0, [R0+URZ+0xe0], R5 ;  /* 0x0000e005000085a7 */ /* 0x000ea400080010ff */
[----:B--2---:R-:W-:Y:S05]  /*9f00*/  @!P0 BRA `(.L_x_173) ;  /* 0xfffffffc00f08947 */ /* 0x004fea000383ffff */
[----:B------:R-:W-:Y:S05]  /*9f10*/  BRA `(.L_x_174) ;  /* 0xffffff8c00547947 */ /* 0x000fea000383ffff */
.L_x_54:
[----:B-1----:R1:W2:Y:S02]  /*9f20*/  SYNCS.PHASECHK.TRANS64.TRYWAIT P1, [R0+URZ+0xd0], R4 ;  /* 0x0000d004000075a7 */ /* 0x0022a400080211ff */
[----:B--2---:R-:W-:Y:S05]  /*9f30*/  @!P1 NANOSLEEP.SYNCS 0x989680 ;  /* 0x009896800000995d */ /* 0x004fea0003900000 */
[----:B------:R-:W2:Y:S02]  /*9f40*/  @!P1 SYNCS.PHASECHK.TRANS64 P1, [R0+URZ+0xd0], R4 ;  /* 0x0000d004000095a7 */ /* 0x000ea400080210ff */
[----:B--2---:R-:W-:Y:S05]  /*9f50*/  @!P1 BRA `(.L_x_54) ;  /* 0xfffffffc00f09947 */ /* 0x004fea000383ffff */
[----:B------:R-:W-:Y:S05]  /*9f60*/  BRA `(.L_x_175) ;  /* 0xffffff8c00847947 */ /* 0x000fea000383ffff */
.L_x_57:
[----:B------:R-:W-:-:S07]  /*9f70*/  MOV R0, UR5 ;  /* 0x0000000500007c02 */ /* 0x000fce0008000f00 */
.L_x_176:
[----:B-1----:R1:W2:Y:S02]  /*9f80*/  SYNCS.PHASECHK.TRANS64.TRYWAIT P0, [R0+URZ+0xe0], R2 ;  /* 0x0000e002000075a7 */ /* 0x0022a400080011ff */
[----:B--2---:R-:W-:Y:S05]  /*9f90*/  @!P0 NANOSLEEP.SYNCS 0x989680 ;  /* 0x009896800000895d */ /* 0x004fea0003900000 */
[----:B------:R-:W2:Y:S02]  /*9fa0*/  @!P0 SYNCS.PHASECHK.TRANS64 P0, [R0+URZ+0xe0], R2 ;  /* 0x0000e002000085a7 */ /* 0x000ea400080010ff */
[----:B--2---:R-:W-:Y:S05]  /*9fb0*/  @!P0 BRA `(.L_x_176) ;  /* 0xfffffffc00f08947 */ /* 0x004fea000383ffff */
[----:B------:R-:W-:Y:S05]  /*9fc0*/  BRA `(.L_x_56) ;  /* 0xffffff8c00d87947 */ /* 0x000fea000383ffff */
.L_x_66:
[----:B-1----:R-:W-:-:S04]  /*9fd0*/  MOV R4, UR6 ;  /* 0x0000000600047c02 */ /* 0x002fc80008000f00 */
[----:B------:R1:W2:Y:S03]  /*9fe0*/  SYNCS.PHASECHK.TRANS64.TRYWAIT P0, [R4+URZ+0x8], R5 ;  /* 0x00000805040075a7 */ /* 0x0002a600080011ff */
[----:B--2---:R-:W-:Y:S05]  /*9ff0*/  @!P0 NANOSLEEP.SYNCS 0x989680 ;  /* 0x009896800000895d */ /* 0x004fea0003900000 */
[----:B------:R-:W2:Y:S02]  /*a000*/  @!P0 SYNCS.PHASECHK.TRANS64 P0, [R4+URZ+0x8], R5 ;  /* 0x00000805040085a7 */ /* 0x000ea400080010ff */
[----:B--2---:R-:W-:Y:S05]  /*a010*/  @!P0 BRA `(.L_x_66) ;  /* 0xfffffffc00ec8947 */ /* 0x004fea000383ffff */
[----:B------:R-:W-:Y:S05]  /*a020*/  BRA `(.L_x_65) ;  /* 0xffffff90008c7947 */ /* 0x000fea000383ffff */
.L_x_68:
[----:B------:R-:W-:Y:S01]  /*a030*/  BSSY B0, `(.L_x_177) ;  /* 0x0000006000007945 */ /* 0x000fe20003800000 */
[----:B------:R-:W-:-:S07]  /*a040*/  MOV R15, 0xffffffff ;  /* 0xffffffff000f7802 */ /* 0x000fce0000000f00 */
[----:B-1---5:R-:W-:Y:S05]  /*a050*/  WARPSYNC.COLLECTIVE R15, `(.L_x_178) ;  /* 0x000000000f0c7348 */ /* 0x022fea0003c00000 */
[----:B------:R-:W-:Y:S02]  /*a060*/  ELECT P6, UR79, PT ;  /* 0x00000000004f782f */ /* 0x000fe400038c0000 */
[----:B------:R-:W-:Y:S01]  /*a070*/  MOV R14, UR79 ;  /* 0x0000004f000e7c02 */ /* 0x000fe20008000f00 */
[----:B-1---5:R-:W-:Y:S10]  /*a080*/  ENDCOLLECTIVE ;  /* 0x000000000000791b */ /* 0x022ff40003800000 */
.L_x_178:
[----:B------:R-:W-:Y:S05]  /*a090*/  BSYNC B0 ;  /* 0x0000000000007941 */ /* 0x000fea0003800000 */
.L_x_177:
[----:B------:R-:W-:Y:S05]  /*a0a0*/  BRA `(.L_x_179) ;  /* 0xffffff9000bc7947 */ /* 0x000fea000383ffff */
.L_x_70:
[----:B-1----:R-:W-:-:S04]  /*a0b0*/  MOV R2, UR6 ;  /* 0x0000000600027c02 */ /* 0x002fc80008000f00 */
[----:B------:R1:W2:Y:S03]  /*a0c0*/  SYNCS.PHASECHK.TRANS64.TRYWAIT P0, [R2+URZ+0x8], R3 ;  /* 0x00000803020075a7 */ /* 0x0002a600080011ff */
[----:B--2---:R-:W-:Y:S05]  /*a0d0*/  @!P0 NANOSLEEP.SYNCS 0x989680 ;  /* 0x009896800000895d */ /* 0x004fea0003900000 */
[----:B------:R-:W2:Y:S02]  /*a0e0*/  @!P0 SYNCS.PHASECHK.TRANS64 P0, [R2+URZ+0x8], R3 ;  /* 0x00000803020085a7 */ /* 0x000ea400080010ff */
[----:B--2---:R-:W-:Y:S05]  /*a0f0*/  @!P0 BRA `(.L_x_70) ;  /* 0xfffffffc00ec8947 */ /* 0x004fea000383ffff */
[----:B------:R-:W-:Y:S05]  /*a100*/  BRA `(.L_x_69) ;  /* 0xffffff9000c07947 */ /* 0x000fea000383ffff */
.L_x_71:
[----:B-1----:R1:W2:Y:S02]  /*a110*/  SYNCS.PHASECHK.TRANS64.TRYWAIT P0, [R0+URZ+0xd0], R4 ;  /* 0x0000d004000075a7 */ /* 0x0022a400080011ff */
[----:B--2---:R-:W-:Y:S05]  /*a120*/  @!P0 NANOSLEEP.SYNCS 0x989680 ;  /* 0x009896800000895d */ /* 0x004fea0003900000 */
[----:B------:R-:W2:Y:S02]  /*a130*/  @!P0 SYNCS.PHASECHK.TRANS64 P0, [R0+URZ+0xd0], R4 ;  /* 0x0000d004000085a7 */ /* 0x000ea400080010ff */
[----:B--2---:R-:W-:Y:S05]  /*a140*/  @!P0 BRA `(.L_x_71) ;  /* 0xfffffffc00f08947 */ /* 0x004fea000383ffff */
[----:B------:R-:W-:Y:S05]  /*a150*/  BRA `(.L_x_180) ;  /* 0xffffff9400ac7947 */ /* 0x000fea000383ffff */
.L_x_73:
[----:B------:R-:W-:-:S07]  /*a160*/  MOV R0, UR9 ;  /* 0x0000000900007c02 */ /* 0x000fce0008000f00 */
.L_x_181:
[----:B-1----:R1:W2:Y:S02]  /*a170*/  SYNCS.PHASECHK.TRANS64.TRYWAIT P0, [R0+URZ+0x110], R4 ;  /* 0x00011004000075a7 */ /* 0x0022a400080011ff */
[----:B--2---:R-:W-:Y:S05]  /*a180*/  @!P0 NANOSLEEP.SYNCS 0x989680 ;  /* 0x009896800000895d */ /* 0x004fea0003900000 */
[----:B------:R-:W2:Y:S02]  /*a190*/  @!P0 SYNCS.PHASECHK.TRANS64 P0, [R0+URZ+0x110], R4 ;  /* 0x00011004000085a7 */ /* 0x000ea400080010ff */
[----:B--2---:R-:W-:Y:S05]  /*a1a0*/  @!P0 BRA `(.L_x_181) ;  /* 0xfffffffc00f08947 */ /* 0x004fea000383ffff */
[----:B------:R-:W-:Y:S05]  /*a1b0*/  BRA `(.L_x_182) ;  /* 0xffffff9400f87947 */ /* 0x000fea000383ffff */
.L_x_76:
[----:B------:R-:W-:Y:S07]  /*a1c0*/  MOV R0, UR8 ;  /* 0x0000000800007c02 */ /* 0x000fee0008000f00 */
.L_x_183:
[----:B-1----:R1:W2:Y:S02]  /*a1d0*/  SYNCS.PHASECHK.TRANS64.TRYWAIT P0, [R0+URZ], R4 ;  /* 0x00000004000075a7 */ /* 0x0022a400080011ff */
[----:B--2---:R-:W-:Y:S05]  /*a1e0*/  @!P0 NANOSLEEP.SYNCS 0x989680 ;  /* 0x009896800000895d */ /* 0x004fea0003900000 */
[----:B------:R-:W2:Y:S02]  /*a1f0*/  @!P0 SYNCS.PHASECHK.TRANS64 P0, [R0+URZ], R4 ;  /* 0x00000004000085a7 */ /* 0x000ea400080010ff */
[----:B--2---:R-:W-:Y:S05]  /*a200*/  @!P0 BRA `(.L_x_183) ;  /* 0xfffffffc00f08947 */ /* 0x004fea000383ffff */
[----:B------:R-:W-:Y:S05]  /*a210*/  BRA `(.L_x_75) ;  /* 0xffffff98000c7947 */ /* 0x000fea000383ffff */
.L_x_80:
[----:B-1----:R-:W-:-:S07]  /*a220*/  MOV R0, UR8 ;  /* 0x0000000800007c02 */ /* 0x002fce0008000f00 */
.L_x_184:
[----:B-1----:R1:W2:Y:S02]  /*a230*/  SYNCS.PHASECHK.TRANS64.TRYWAIT P0, [R0+URZ], R2 ;  /* 0x00000002000075a7 */ /* 0x0022a400080011ff */
[----:B--2---:R-:W-:Y:S05]  /*a240*/  @!P0 NANOSLEEP.SYNCS 0x989680 ;  /* 0x009896800000895d */ /* 0x004fea0003900000 */
[----:B------:R-:W2:Y:S02]  /*a250*/  @!P0 SYNCS.PHASECHK.TRANS64 P0, [R0+URZ], R2 ;  /* 0x00000002000085a7 */ /* 0x000ea400080010ff */
[----:B--2---:R-:W-:Y:S05]  /*a260*/  @!P0 BRA `(.L_x_184) ;  /* 0xfffffffc00f08947 */ /* 0x004fea000383ffff */
[----:B------:R-:W-:Y:S05]  /*a270*/  BRA `(.L_x_185) ;  /* 0xffffff9c00007947 */ /* 0x000fea000383ffff */
.L_x_81:
[----:B------:R-:W-:-:S07]  /*a280*/  MOV R0, UR8 ;  /* 0x0000000800007c02 */ /* 0x000fce0008000f00 */
.L_x_186:
[----:B-1----:R1:W2:Y:S02]  /*a290*/  SYNCS.PHASECHK.TRANS64.TRYWAIT P0, [R0+URZ], R3 ;  /* 0x00000003000075a7 */ /* 0x0022a400080011ff */
[----:B--2---:R-:W-:Y:S05]  /*a2a0*/  @!P0 NANOSLEEP.SYNCS 0x989680 ;  /* 0x009896800000895d */ /* 0x004fea0003900000 */
[----:B------:R-:W2:Y:S02]  /*a2b0*/  @!P0 SYNCS.PHASECHK.TRANS64 P0, [R0+URZ], R3 ;  /* 0x00000003000085a7 */ /* 0x000ea400080010ff */
[----:B--2---:R-:W-:Y:S05]  /*a2c0*/  @!P0 BRA `(.L_x_186) ;  /* 0xfffffffc00f08947 */ /* 0x004fea000383ffff */
[----:B------:R-:W-:Y:S05]  /*a2d0*/  BRA `(.L_x_187) ;  /* 0xffffff9c000c7947 */ /* 0x000fea000383ffff */
.L_x_82:
[----:B------:R-:W-:-:S07]  /*a2e0*/  MOV R0, UR8 ;  /* 0x0000000800007c02 */ /* 0x000fce0008000f00 */
.L_x_188:
[----:B-1----:R1:W2:Y:S02]  /*a2f0*/  SYNCS.PHASECHK.TRANS64.TRYWAIT P0, [R0+URZ], R3 ;  /* 0x00000003000075a7 */ /* 0x0022a400080011ff */
[----:B--2---:R-:W-:Y:S05]  /*a300*/  @!P0 NANOSLEEP.SYNCS 0x989680 ;  /* 0x009896800000895d */ /* 0x004fea0003900000 */
[----:B------:R-:W2:Y:S02]  /*a310*/  @!P0 SYNCS.PHASECHK.TRANS64 P0, [R0+URZ], R3 ;  /* 0x00000003000085a7 */ /* 0x000ea400080010ff */
[----:B--2---:R-:W-:Y:S05]  /*a320*/  @!P0 BRA `(.L_x_188) ;  /* 0xfffffffc00f08947 */ /* 0x004fea000383ffff */
[----:B------:R-:W-:Y:S05]  /*a330*/  BRA `(.L_x_189) ;  /* 0xffffff9c00187947 */ /* 0x000fea000383ffff */
.L_x_85:
[----:B------:R-:W-:-:S07]  /*a340*/  MOV R0, UR7 ;  /* 0x0000000700007c02 */ /* 0x000fce0008000f00 */
.L_x_190:
[----:B-1----:R1:W2:Y:S02]  /*a350*/  SYNCS.PHASECHK.TRANS64.TRYWAIT P1, [R0+URZ+0x150], R2 ;  /* 0x00015002000075a7 */ /* 0x0022a400080211ff */
[----:B--2---:R-:W-:Y:S05]  /*a360*/  @!P1 NANOSLEEP.SYNCS 0x989680 ;  /* 0x009896800000995d */ /* 0x004fea0003900000 */
[----:B------:R-:W2:Y:S02]  /*a370*/  @!P1 SYNCS.PHASECHK.TRANS64 P1, [R0+URZ+0x150], R2 ;  /* 0x00015002000095a7 */ /* 0x000ea400080210ff */
[----:B--2---:R-:W-:Y:S05]  /*a380*/  @!P1 BRA `(.L_x_190) ;  /* 0xfffffffc00f09947 */ /* 0x004fea000383ffff */
[----:B------:R-:W-:Y:S05]  /*a390*/  BRA `(.L_x_191) ;  /* 0xffffff9c00647947 */ /* 0x000fea000383ffff */
.L_x_90:
[----:B--2---:R2:W4:Y:S02]  /*a3a0*/  SYNCS.PHASECHK.TRANS64.TRYWAIT P0, [R0+URZ+0xd0], R2 ;  /* 0x0000d002000075a7 */ /* 0x00452400080011ff */
[----:B----4-:R-:W-:Y:S05]  /*a3b0*/  @!P0 NANOSLEEP.SYNCS 0x989680 ;  /* 0x009896800000895d */ /* 0x010fea0003900000 */
[----:B------:R-:W4:Y:S02]  /*a3c0*/  @!P0 SYNCS.PHASECHK.TRANS64 P0, [R0+URZ+0xd0], R2 ;  /* 0x0000d002000085a7 */ /* 0x000f2400080010ff */
[----:B----4-:R-:W-:Y:S05]  /*a3d0*/  @!P0 BRA `(.L_x_90) ;  /* 0xfffffffc00f08947 */ /* 0x010fea000383ffff */
[----:B------:R-:W-:Y:S05]  /*a3e0*/  BRA `(.L_x_192) ;  /* 0xffffffa000787947 */ /* 0x000fea000383ffff */
.L_x_93:
[----:B------:R-:W-:Y:S07]  /*a3f0*/  MOV R0, UR7 ;  /* 0x0000000700007c02 */ /* 0x000fee0008000f00 */
.L_x_193:
[----:B--2---:R2:W4:Y:S02]  /*a400*/  SYNCS.PHASECHK.TRANS64.TRYWAIT P0, [R0+URZ+0xc8], R2 ;  /* 0x0000c802000075a7 */ /* 0x00452400080011ff */
[----:B----4-:R-:W-:Y:S05]  /*a410*/  @!P0 NANOSLEEP.SYNCS 0x989680 ;  /* 0x009896800000895d */ /* 0x010fea0003900000 */
[----:B------:R-:W4:Y:S02]  /*a420*/  @!P0 SYNCS.PHASECHK.TRANS64 P0, [R0+URZ+0xc8], R2 ;  /* 0x0000c802000085a7 */ /* 0x000f2400080010ff */
[----:B----4-:R-:W-:Y:S05]  /*a430*/  @!P0 BRA `(.L_x_193) ;  /* 0xfffffffc00f08947 */ /* 0x010fea000383ffff */
[----:B------:R-:W-:Y:S05]  /*a440*/  BRA `(.L_x_92) ;  /* 0xffffffa400587947 */ /* 0x000fea000383ffff */
.L_x_96:
[----:B------:R-:W-:Y:S07]  /*a450*/  MOV R0, UR7 ;  /* 0x0000000700007c02 */ /* 0x000fee0008000f00 */
.L_x_194:
[----:B-1----:R1:W2:Y:S02]  /*a460*/  SYNCS.PHASECHK.TRANS64.TRYWAIT P0, [R0+URZ+0xa0], R14 ;  /* 0x0000a00e000075a7 */ /* 0x0022a400080011ff */
[----:B--2---:R-:W-:Y:S05]  /*a470*/  @!P0 NANOSLEEP.SYNCS 0x989680 ;  /* 0x009896800000895d */ /* 0x004fea0003900000 */
[----:B------:R-:W2:Y:S02]  /*a480*/  @!P0 SYNCS.PHASECHK.TRANS64 P0, [R0+URZ+0xa0], R14 ;  /* 0x0000a00e000085a7 */ /* 0x000ea400080010ff */
[----:B--2---:R-:W-:Y:S05]  /*a490*/  @!P0 BRA `(.L_x_194) ;  /* 0xfffffffc00f08947 */ /* 0x004fea000383ffff */
[----:B------:R-:W-:Y:S05]  /*a4a0*/  BRA `(.L_x_195) ;  /* 0xffffffa400d07947 */ /* 0x000fea000383ffff */
.L_x_97:
[----:B------:R-:W-:Y:S07]  /*a4b0*/  MOV R0, UR7 ;  /* 0x0000000700007c02 */ /* 0x000fee0008000f00 */
.L_x_196:
[----:B-1----:R1:W2:Y:S02]  /*a4c0*/  SYNCS.PHASECHK.TRANS64.TRYWAIT P0, [R0+URZ+0xa8], R14 ;  /* 0x0000a80e000075a7 */ /* 0x0022a400080011ff */
[----:B--2---:R-:W-:Y:S05]  /*a4d0*/  @!P0 NANOSLEEP.SYNCS 0x989680 ;  /* 0x009896800000895d */ /* 0x004fea0003900000 */
[----:B------:R-:W2:Y:S02]  /*a4e0*/  @!P0 SYNCS.PHASECHK.TRANS64 P0, [R0+URZ+0xa8], R14 ;  /* 0x0000a80e000085a7 */ /* 0x000ea400080010ff */
[----:B--2---:R-:W-:Y:S05]  /*a4f0*/  @!P0 BRA `(.L_x_196) ;  /* 0xfffffffc00f08947 */ /* 0x004fea000383ffff */
[----:B------:R-:W-:Y:S05]  /*a500*/  BRA `(.L_x_197) ;  /* 0xffffffa800287947 */ /* 0x000fea000383ffff */
.L_x_98:
[----:B------:R-:W-:Y:S07]  /*a510*/  MOV R0, UR7 ;  /* 0x0000000700007c02 */ /* 0x000fee0008000f00 */
.L_x_198:
[----:B-1----:R1:W2:Y:S02]  /*a520*/  SYNCS.PHASECHK.TRANS64.TRYWAIT P0, [R0+URZ+0xb0], R14 ;  /* 0x0000b00e000075a7 */ /* 0x0022a400080011ff */
[----:B--2---:R-:W-:Y:S05]  /*a530*/  @!P0 NANOSLEEP.SYNCS 0x989680 ;  /* 0x009896800000895d */ /* 0x004fea0003900000 */
[----:B------:R-:W2:Y:S02]  /*a540*/  @!P0 SYNCS.PHASECHK.TRANS64 P0, [R0+URZ+0xb0], R14 ;  /* 0x0000b00e000085a7 */ /* 0x000ea400080010ff */
[----:B--2---:R-:W-:Y:S05]  /*a550*/  @!P0 BRA `(.L_x_198) ;  /* 0xfffffffc00f08947 */ /* 0x004fea000383ffff */
[----:B------:R-:W-:Y:S05]  /*a560*/  BRA `(.L_x_199) ;  /* 0xffffffa800847947 */ /* 0x000fea000383ffff */
.L_x_99:
[----:B------:R-:W-:Y:S07]  /*a570*/  MOV R0, UR7 ;  /* 0x0000000700007c02 */ /* 0x000fee0008000f00 */
.L_x_200:
[----:B-1----:R1:W2:Y:S02]  /*a580*/  SYNCS.PHASECHK.TRANS64.TRYWAIT P0, [R0+URZ+0xb8], R14 ;  /* 0x0000b80e000075a7 */ /* 0x0022a400080011ff */
[----:B--2---:R-:W-:Y:S05]  /*a590*/  @!P0 NANOSLEEP.SYNCS 0x989680 ;  /* 0x009896800000895d */ /* 0x004fea0003900000 */
[----:B------:R-:W2:Y:S02]  /*a5a0*/  @!P0 SYNCS.PHASECHK.TRANS64 P0, [R0+URZ+0xb8], R14 ;  /* 0x0000b80e000085a7 */ /* 0x000ea400080010ff */
[----:B--2---:R-:W-:Y:S05]  /*a5b0*/  @!P0 BRA `(.L_x_200) ;  /* 0xfffffffc00f08947 */ /* 0x004fea000383ffff */
[----:B------:R-:W-:Y:S05]  /*a5c0*/  BRA `(.L_x_201) ;  /* 0xffffffac00247947 */ /* 0x000fea000383ffff */
.L_x_101:
[----:B------:R-:W-:-:S07]  /*a5d0*/  MOV R0, UR7 ;  /* 0x0000000700007c02 */ /* 0x000fce0008000f00 */
.L_x_202:
[----:B-1----:R1:W4:Y:S02]  /*a5e0*/  SYNCS.PHASECHK.TRANS64.TRYWAIT P0, [R0+URZ+0xa0], R2 ;  /* 0x0000a002000075a7 */ /* 0x00232400080011ff */
[----:B----4-:R-:W-:Y:S05]  /*a5f0*/  @!P0 NANOSLEEP.SYNCS 0x989680 ;  /* 0x009896800000895d */ /* 0x010fea0003900000 */
[----:B------:R-:W4:Y:S02]  /*a600*/  @!P0 SYNCS.PHASECHK.TRANS64 P0, [R0+URZ+0xa0], R2 ;  /* 0x0000a002000085a7 */ /* 0x000f2400080010ff */
[----:B----4-:R-:W-:Y:S05]  /*a610*/  @!P0 BRA `(.L_x_202) ;  /* 0xfffffffc00f08947 */ /* 0x010fea000383ffff */
[----:B------:R-:W-:Y:S05]  /*a620*/  BRA `(.L_x_203) ;  /* 0xffffffac00ac7947 */ /* 0x000fea000383ffff */
.L_x_102:
[----:B-1----:R-:W-:-:S07]  /*a630*/  MOV R0, UR7 ;  /* 0x0000000700007c02 */ /* 0x002fce0008000f00 */
.L_x_204:
[----:B-1----:R1:W4:Y:S02]  /*a640*/  SYNCS.PHASECHK.TRANS64.TRYWAIT P0, [R0+URZ+0xa8], R2 ;  /* 0x0000a802000075a7 */ /* 0x00232400080011ff */
[----:B----4-:R-:W-:Y:S05]  /*a650*/  @!P0 NANOSLEEP.SYNCS 0x989680 ;  /* 0x009896800000895d */ /* 0x010fea0003900000 */
[----:B------:R-:W4:Y:S02]  /*a660*/  @!P0 SYNCS.PHASECHK.TRANS64 P0, [R0+URZ+0xa8], R2 ;  /* 0x0000a802000085a7 */ /* 0x000f2400080010ff */
[----:B----4-:R-:W-:Y:S05]  /*a670*/  @!P0 BRA `(.L_x_204) ;  /* 0xfffffffc00f08947 */ /* 0x010fea000383ffff */
[----:B------:R-:W-:Y:S05]  /*a680*/  BRA `(.L_x_205) ;  /* 0xffffffac009c7947 */ /* 0x000fea000383ffff */
.L_x_103:
[----:B-1----:R-:W-:-:S07]  /*a690*/  MOV R0, UR7 ;  /* 0x0000000700007c02 */ /* 0x002fce0008000f00 */
.L_x_206:
[----:B-1----:R1:W4:Y:S02]  /*a6a0*/  SYNCS.PHASECHK.TRANS64.TRYWAIT P0, [R0+URZ+0xb0], R2 ;  /* 0x0000b002000075a7 */ /* 0x00232400080011ff */
[----:B----4-:R-:W-:Y:S05]  /*a6b0*/  @!P0 NANOSLEEP.SYNCS 0x989680 ;  /* 0x009896800000895d */ /* 0x010fea0003900000 */
[----:B------:R-:W4:Y:S02]  /*a6c0*/  @!P0 SYNCS.PHASECHK.TRANS64 P0, [R0+URZ+0xb0], R2 ;  /* 0x0000b002000085a7 */ /* 0x000f2400080010ff */
[----:B----4-:R-:W-:Y:S05]  /*a6d0*/  @!P0 BRA `(.L_x_206) ;  /* 0xfffffffc00f08947 */ /* 0x010fea000383ffff */
[----:B------:R-:W-:Y:S05]  /*a6e0*/  BRA `(.L_x_207) ;  /* 0xffffffac008c7947 */ /* 0x000fea000383ffff */
.L_x_105:
[----:B--2---:R2:W3:Y:S02]  /*a6f0*/  SYNCS.PHASECHK.TRANS64.TRYWAIT P0, [R0+URZ+0xd0], R2 ;  /* 0x0000d002000075a7 */ /* 0x0044e400080011ff */
[----:B---3--:R-:W-:Y:S05]  /*a700*/  @!P0 NANOSLEEP.SYNCS 0x989680 ;  /* 0x009896800000895d */ /* 0x008fea0003900000 */
[----:B------:R-:W3:Y:S02]  /*a710*/  @!P0 SYNCS.PHASECHK.TRANS64 P0, [R0+URZ+0xd0], R2 ;  /* 0x0000d002000085a7 */ /* 0x000ee400080010ff */
[----:B---3--:R-:W-:Y:S05]  /*a720*/  @!P0 BRA `(.L_x_105) ;  /* 0xfffffffc00f08947 */ /* 0x008fea000383ffff */
[----:B------:R-:W-:Y:S05]  /*a730*/  BRA `(.L_x_208) ;  /* 0xffffffb0006c7947 */ /* 0x000fea000383ffff */
.L_x_117:
[----:B-1----:R-:W-:Y:S04]  /*a740*/  MOV R2, UR44 ;  /* 0x0000002c00027c02 */ /* 0x002fe80008000f00 */
[----:B------:R1:W4:Y:S03]  /*a750*/  SYNCS.PHASECHK.TRANS64.TRYWAIT P1, [R2+URZ+0x80], R3 ;  /* 0x00008003020075a7 */ /* 0x00032600080211ff */
[----:B----4-:R-:W-:Y:S05]  /*a760*/  @!P1 NANOSLEEP.SYNCS 0x989680 ;  /* 0x009896800000995d */ /* 0x010fea0003900000 */
[----:B------:R-:W4:Y:S02]  /*a770*/  @!P1 SYNCS.PHASECHK.TRANS64 P1, [R2+URZ+0x80], R3 ;  /* 0x00008003020095a7 */ /* 0x000f2400080210ff */
[----:B----4-:R-:W-:Y:S05]  /*a780*/  @!P1 BRA `(.L_x_117) ;  /* 0xfffffffc00ec9947 */ /* 0x010fea000383ffff */
[----:B------:R-:W-:Y:S05]  /*a790*/  BRA `(.L_x_116) ;  /* 0xffffffbc008c7947 */ /* 0x000fea000383ffff */
.L_x_119:
[----:B-1----:R1:W2:Y:S02]  /*a7a0*/  SYNCS.PHASECHK.TRANS64.TRYWAIT P0, [R116+URZ+0xf0], R0 ;  /* 0x0000f000740075a7 */ /* 0x0022a400080011ff */
[----:B--2---:R-:W-:Y:S05]  /*a7b0*/  @!P0 NANOSLEEP.SYNCS 0x989680 ;  /* 0x009896800000895d */ /* 0x004fea0003900000 */
[----:B------:R-:W2:Y:S02]  /*a7c0*/  @!P0 SYNCS.PHASECHK.TRANS64 P0, [R116+URZ+0xf0], R0 ;  /* 0x0000f000740085a7 */ /* 0x000ea400080010ff */
[----:B--2---:R-:W-:Y:S05]  /*a7d0*/  @!P0 BRA `(.L_x_119) ;  /* 0xfffffffc00f08947 */ /* 0x004fea000383ffff */
[----:B------:R-:W-:Y:S05]  /*a7e0*/  BRA `(.L_x_118) ;  /* 0xffffffbc00b47947 */ /* 0x000fea000383ffff */
.L_x_128:
[----:B--2---:R2:W3:Y:S02]  /*a7f0*/  SYNCS.PHASECHK.TRANS64.TRYWAIT P0, [R2+URZ+0x80], R0 ;  /* 0x00008000020075a7 */ /* 0x0044e400080011ff */
[----:B---3--:R-:W-:Y:S05]  /*a800*/  @!P0 NANOSLEEP.SYNCS 0x989680 ;  /* 0x009896800000895d */ /* 0x008fea0003900000 */
[----:B------:R-:W3:Y:S02]  /*a810*/  @!P0 SYNCS.PHASECHK.TRANS64 P0, [R2+URZ+0x80], R0 ;  /* 0x00008000020085a7 */ /* 0x000ee400080010ff */
[----:B---3--:R-:W-:Y:S05]  /*a820*/  @!P0 BRA `(.L_x_128) ;  /* 0xfffffffc00f08947 */ /* 0x008fea000383ffff */
[----:B------:R-:W-:Y:S05]  /*a830*/  BRA `(.L_x_127) ;  /* 0xffffffc800a07947 */ /* 0x000fea000383ffff */
.L_x_136:
[----:B--2---:R2:W3:Y:S02]  /*a840*/  SYNCS.PHASECHK.TRANS64.TRYWAIT P0, [R0+URZ+0x80], R6 ;  /* 0x00008006000075a7 */ /* 0x0044e400080011ff */
[----:B---3--:R-:W-:Y:S05]  /*a850*/  @!P0 NANOSLEEP.SYNCS 0x989680 ;  /* 0x009896800000895d */ /* 0x008fea0003900000 */
[----:B------:R-:W3:Y:S02]  /*a860*/  @!P0 SYNCS.PHASECHK.TRANS64 P0, [R0+URZ+0x80], R6 ;  /* 0x00008006000085a7 */ /* 0x000ee400080010ff */
[----:B---3--:R-:W-:Y:S05]  /*a870*/  @!P0 BRA `(.L_x_136) ;  /* 0xfffffffc00f08947 */ /* 0x008fea000383ffff */
[----:B------:R-:W-:Y:S05]  /*a880*/  BRA `(.L_x_135) ;  /* 0xffffffd400b47947 */ /* 0x000fea000383ffff */
.L_x_144:
[----:B--2---:R2:W3:Y:S02]  /*a890*/  SYNCS.PHASECHK.TRANS64.TRYWAIT P0, [R0+URZ+0x80], R5 ;  /* 0x00008005000075a7 */ /* 0x0044e400080011ff */
[----:B---3--:R-:W-:Y:S05]  /*a8a0*/  @!P0 NANOSLEEP.SYNCS 0x989680 ;  /* 0x009896800000895d */ /* 0x008fea0003900000 */
[----:B------:R-:W3:Y:S02]  /*a8b0*/  @!P0 SYNCS.PHASECHK.TRANS64 P0, [R0+URZ+0x80], R5 ;  /* 0x00008005000085a7 */ /* 0x000ee400080010ff */
[----:B---3--:R-:W-:Y:S05]  /*a8c0*/  @!P0 BRA `(.L_x_144) ;  /* 0xfffffffc00f08947 */ /* 0x008fea000383ffff */
[----:B------:R-:W-:Y:S05]  /*a8d0*/  BRA `(.L_x_143) ;  /* 0xffffffe000c87947 */ /* 0x000fea000383ffff */
        .weak           $__internal_0_$__cuda_sm10x_tcgen05_guardrail_trap_col_being_dealloced_not_returned_by_alloc
        .type           $__internal_0_$__cuda_sm10x_tcgen05_guardrail_trap_col_being_dealloced_not_returned_by_alloc,@function
        .size           $__internal_0_$__cuda_sm10x_tcgen05_guardrail_trap_col_being_dealloced_not_returned_by_alloc,($__internal_1_$__cuda_sm10x_tcgen05_guardrail_trap_phase_invalid_during_alloc - $__internal_0_$__cuda_sm10x_tcgen05_guardrail_trap_col_being_dealloced_not_returned_by_alloc)
$__internal_0_$__cuda_sm10x_tcgen05_guardrail_trap_col_being_dealloced_not_returned_by_alloc:
[----:B------:R-:W-:Y:S05]  /*a8e0*/  BPT.TRAP 0x1 ;  /* 0x000000040000795c */ /* 0x000fea0000300000 */
[----:B------:R-:W-:-:S04]  /*a8f0*/  HFMA2 R3, -RZ, RZ, 0, 0 ;  /* 0x00000000ff037431 */ /* 0x000fc800000001ff */
[----:B------:R-:W-:Y:S05]  /*a900*/  RET.REL.NODEC R2 `(_ZN7cutlass13device_kernelINS_4gemm6kernel13GemmUniversalIN4cute5tupleIJiiiiEEENS1_10collective13CollectiveMmaINS1_35MainloopSm100TmaUmmaWarpSpecializedILi8ELi2ELi4ENS5_IJNS4_1CILi2EEENSA_ILi1EEESC_EEEEENS5_IJNSA_ILi128EEENSA_ILi256EEENSA_ILi64EEEEEENS_10bfloat16_tENS5_IJlSC_lEEESJ_SK_NS4_8TiledMMAINS4_8MMA_AtomIJNS4_26SM100_MMA_F16BF16_2x1SM_SSISJ_SJ_fLi128ELi256ELNS4_4UMMA5MajorE0ELSP_0ELNSO_7ScaleInE0ELSQ_0EEEEEENS4_6LayoutINS5_IJSC_SC_SC_EEENS5_IJNSA_ILi0EEESV_SV_EEEEENS5_IJNS4_10UnderscoreESY_SY_EEEEENS4_18SM100_TMA_2SM_LOADENS4_14ComposedLayoutINS4_7SwizzleILi3ELi4ELi3EEENS4_18smem_ptr_flag_bitsILi16EEENST_INS5_IJNSA_ILi8EEESH_EEENS5_IJSH_SC_EEEEEEEvNS4_8identityES11_S1B_vS1C_EENS_8epilogue10collective18CollectiveEpilogueINS1E_23Sm100TmaWarpSpecializedILi4ELi2ELi32ELb1ELb0EEEJNS5_IJSH_SG_SH_EEENS5_IJNST_ISH_SC_EENST_INS5_IJNSA_ILi32EEESB_EEENS5_IJSC_SF_EEEEEEEESJ_SK_SJ_SK_NS1E_6fusion15FusionCallbacksIS1I_NS1Q_13LinCombEltActINS1E_6thread4ReLuESJ_fSJ_fLNS_15FloatRoundStyleE2EEES1J_S1P_JEEENS4_5SM1004TMEM4LOAD26SM100_TMEM_LOAD_32dp32b32xENS4_13SM90_TMA_LOADENS12_INS13_ILi2ELi4ELi3EEES16_NST_INS5_IJS17_S1L_EEENS5_IJS1L_SC_EEEEEEENS4_39AutoVectorizingCopyWithAssumedAlignmentILi128EEENS4_14SM90_TMA_STOREES27_S29_S29_EEEvvEEEEvNT_6ParamsE) ;  /* 0xffffff5402bc7950 */ /* 0x000fea0003c3ffff */
        .weak           $__internal_1_$__cuda_sm10x_tcgen05_guardrail_trap_phase_invalid_during_alloc
        .type           $__internal_1_$__cuda_sm10x_tcgen05_guardrail_trap_phase_invalid_during_alloc,@function
        .size           $__internal_1_$__cuda_sm10x_tcgen05_guardrail_trap_phase_invalid_during_alloc,($__internal_2_$__cuda_sm10x_tcgen05_guardrail_trap_unallocated_columns_being_dealloced - $__internal_1_$__cuda_sm10x_tcgen05_guardrail_trap_phase_invalid_during_alloc)
$__internal_1_$__cuda_sm10x_tcgen05_guardrail_trap_phase_invalid_during_alloc:
[----:B------:R-:W-:Y:S05]  /*a910*/  BPT.TRAP 0x1 ;  /* 0x000000040000795c */ /* 0x000fea0000300000 */
[----:B------:R-:W-:-:S04]  /*a920*/  MOV R3, 0x0 ;  /* 0x0000000000037802 */ /* 0x000fc80000000f00 */
[----:B------:R-:W-:Y:S05]  /*a930*/  RET.REL.NODEC R2 `(_ZN7cutlass13device_kernelINS_4gemm6kernel13GemmUniversalIN4cute5tupleIJiiiiEEENS1_10collective13CollectiveMmaINS1_35MainloopSm100TmaUmmaWarpSpecializedILi8ELi2ELi4ENS5_IJNS4_1CILi2EEENSA_ILi1EEESC_EEEEENS5_IJNSA_ILi128EEENSA_ILi256EEENSA_ILi64EEEEEENS_10bfloat16_tENS5_IJlSC_lEEESJ_SK_NS4_8TiledMMAINS4_8MMA_AtomIJNS4_26SM100_MMA_F16BF16_2x1SM_SSISJ_SJ_fLi128ELi256ELNS4_4UMMA5MajorE0ELSP_0ELNSO_7ScaleInE0ELSQ_0EEEEEENS4_6LayoutINS5_IJSC_SC_SC_EEENS5_IJNSA_ILi0EEESV_SV_EEEEENS5_IJNS4_10UnderscoreESY_SY_EEEEENS4_18SM100_TMA_2SM_LOADENS4_14ComposedLayoutINS4_7SwizzleILi3ELi4ELi3EEENS4_18smem_ptr_flag_bitsILi16EEENST_INS5_IJNSA_ILi8EEESH_EEENS5_IJSH_SC_EEEEEEEvNS4_8identityES11_S1B_vS1C_EENS_8epilogue10collective18CollectiveEpilogueINS1E_23Sm100TmaWarpSpecializedILi4ELi2ELi32ELb1ELb0EEEJNS5_IJSH_SG_SH_EEENS5_IJNST_ISH_SC_EENST_INS5_IJNSA_ILi32EEESB_EEENS5_IJSC_SF_EEEEEEEESJ_SK_SJ_SK_NS1E_6fusion15FusionCallbacksIS1I_NS1Q_13LinCombEltActINS1E_6thread4ReLuESJ_fSJ_fLNS_15FloatRoundStyleE2EEES1J_S1P_JEEENS4_5SM1004TMEM4LOAD26SM100_TMEM_LOAD_32dp32b32xENS4_13SM90_TMA_LOADENS12_INS13_ILi2ELi4ELi3EEES16_NST_INS5_IJS17_S1L_EEENS5_IJS1L_SC_EEEEEEENS4_39AutoVectorizingCopyWithAssumedAlignmentILi128EEENS4_14SM90_TMA_STOREES27_S29_S29_EEEvvEEEEvNT_6ParamsE) ;  /* 0xffffff5402b07950 */ /* 0x000fea0003c3ffff */
        .weak           $__internal_2_$__cuda_sm10x_tcgen05_guardrail_trap_unallocated_columns_being_dealloced
        .type           $__internal_2_$__cuda_sm10x_tcgen05_guardrail_trap_unallocated_columns_being_dealloced,@function
        .size           $__internal_2_$__cuda_sm10x_tcgen05_guardrail_trap_unallocated_columns_being_dealloced,(.L_x_210 - $__internal_2_$__cuda_sm10x_tcgen05_guardrail_trap_unallocated_columns_being_dealloced)
$__internal_2_$__cuda_sm10x_tcgen05_guardrail_trap_unallocated_columns_being_dealloced:
[----:B------:R-:W-:Y:S05]  /*a940*/  BPT.TRAP 0x1 ;  /* 0x000000040000795c */ /* 0x000fea0000300000 */
[----:B------:R-:W-:-:S04]  /*a950*/  HFMA2 R3, -RZ, RZ, 0, 0 ;  /* 0x00000000ff037431 */ /* 0x000fc800000001ff */
[----:B------:R-:W-:Y:S05]  /*a960*/  RET.REL.NODEC R2 `(_ZN7cutlass13device_kernelINS_4gemm6kernel13GemmUniversalIN4cute5tupleIJiiiiEEENS1_10collective13CollectiveMmaINS1_35MainloopSm100TmaUmmaWarpSpecializedILi8ELi2ELi4ENS5_IJNS4_1CILi2EEENSA_ILi1EEESC_EEEEENS5_IJNSA_ILi128EEENSA_ILi256EEENSA_ILi64EEEEEENS_10bfloat16_tENS5_IJlSC_lEEESJ_SK_NS4_8TiledMMAINS4_8MMA_AtomIJNS4_26SM100_MMA_F16BF16_2x1SM_SSISJ_SJ_fLi128ELi256ELNS4_4UMMA5MajorE0ELSP_0ELNSO_7ScaleInE0ELSQ_0EEEEEENS4_6LayoutINS5_IJSC_SC_SC_EEENS5_IJNSA_ILi0EEESV_SV_EEEEENS5_IJNS4_10UnderscoreESY_SY_EEEEENS4_18SM100_TMA_2SM_LOADENS4_14ComposedLayoutINS4_7SwizzleILi3ELi4ELi3EEENS4_18smem_ptr_flag_bitsILi16EEENST_INS5_IJNSA_ILi8EEESH_EEENS5_IJSH_SC_EEEEEEEvNS4_8identityES11_S1B_vS1C_EENS_8epilogue10collective18CollectiveEpilogueINS1E_23Sm100TmaWarpSpecializedILi4ELi2ELi32ELb1ELb0EEEJNS5_IJSH_SG_SH_EEENS5_IJNST_ISH_SC_EENST_INS5_IJNSA_ILi32EEESB_EEENS5_IJSC_SF_EEEEEEEESJ_SK_SJ_SK_NS1E_6fusion15FusionCallbacksIS1I_NS1Q_13LinCombEltActINS1E_6thread4ReLuESJ_fSJ_fLNS_15FloatRoundStyleE2EEES1J_S1P_JEEENS4_5SM1004TMEM4LOAD26SM100_TMEM_LOAD_32dp32b32xENS4_13SM90_TMA_LOADENS12_INS13_ILi2ELi4ELi3EEES16_NST_INS5_IJS17_S1L_EEENS5_IJS1L_SC_EEEEEEENS4_39AutoVectorizingCopyWithAssumedAlignmentILi128EEENS4_14SM90_TMA_STOREES27_S29_S29_EEEvvEEEEvNT_6ParamsE) ;  /* 0xffffff5402a47950 */ /* 0x000fea0003c3ffff */
.L_x_209:
[----:B------:R-:W-:-:S00]  /*a970*/  BRA `(.L_x_209) ;  /* 0xfffffffc00fc7947 */ /* 0x000fc0000383ffff */
[----:B------:R-:W-:-:S00]  /*a980*/  NOP ;  /* 0x0000000000007918 */ /* 0x000fc00000000000 */
[----:B------:R-:W-:-:S00]  /*a990*/  NOP ;  /* 0x0000000000007918 */ /* 0x000fc00000000000 */
[----:B------:R-:W-:-:S00]  /*a9a0*/  NOP ;  /* 0x0000000000007918 */ /* 0x000fc00000000000 */
[----:B------:R-:W-:-:S00]  /*a9b0*/  NOP ;  /* 0x0000000000007918 */ /* 0x000fc00000000000 */
[----:B------:R-:W-:-:S00]  /*a9c0*/  NOP ;  /* 0x0000000000007918 */ /* 0x000fc00000000000 */
[----:B------:R-:W-:-:S00]  /*a9d0*/  NOP ;  /* 0x0000000000007918 */ /* 0x000fc00000000000 */
[----:B------:R-:W-:-:S00]  /*a9e0*/  NOP ;  /* 0x0000000000007918 */ /* 0x000fc00000000000 */
[----:B------:R-:W-:-:S00]  /*a9f0*/  NOP ;  /* 0x0000000000007918 */ /* 0x000fc00000000000 */
.L_x_210:


//--------------------- .nv.global.init           --------------------------
	.section	.nv.global.init,"aw",@progbits
.nv.global.init:
	.type		$str$27,@object
	.size		$str$27,($str$28 - $str$27)
$str$27:
        /*0000*/ 	.byte	0x28, 0x61, 0x64, 0x64, 0x72, 0x65, 0x73, 0x73, 0x20, 0x26, 0x20, 0x6d, 0x61, 0x73, 0x6b, 0x29
        /*0010*/ 	.byte	0x20, 0x3d, 0x3d, 0x20, 0x30, 0x00
	.type		$str$28,@object
	.size		$str$28,($str$26 - $str$28)
$str$28:
        /*0016*/ 	.byte	0x2f, 0x74, 0x6d, 0x70, 0x2f, 0x63, 0x75, 0x74, 0x6c, 0x61, 0x73, 0x73, 0x5f, 0x73, 0x77, 0x65
        /*0026*/ 	.byte	0x65, 0x70, 0x5f, 0x73, 0x72, 0x63, 0x2f, 0x69, 0x6e, 0x63, 0x6c, 0x75, 0x64, 0x65, 0x2f, 0x63
        /*0036*/ 	.byte	0x75, 0x74, 0x65, 0x2f, 0x70, 0x6f, 0x69, 0x6e, 0x74, 0x65, 0x72, 0x5f, 0x66, 0x6c, 0x61, 0x67
        /*0046*/ 	.byte	0x67, 0x65, 0x64, 0x2e, 0x68, 0x70, 0x70, 0x00
	.type		$str$26,@object
	.size		$str$26,($str$25 - $str$26)
$str$26:
        /*004e*/ 	.byte	0x2f, 0x74, 0x6d, 0x70, 0x2f, 0x63, 0x75, 0x74, 0x6c, 0x61, 0x73, 0x73, 0x5f, 0x73, 0x77, 0x65
        /*005e*/ 	.byte	0x65, 0x70, 0x5f, 0x73, 0x72, 0x63, 0x2f, 0x69, 0x6e, 0x63, 0x6c, 0x75, 0x64, 0x65, 0x2f, 0x63
        /*006e*/ 	.byte	0x75, 0x74, 0x65, 0x2f, 0x61, 0x74, 0x6f, 0x6d, 0x2f, 0x63, 0x6f, 0x70, 0x79, 0x5f, 0x74, 0x72
        /*007e*/ 	.byte	0x61, 0x69, 0x74, 0x73, 0x5f, 0x73, 0x6d, 0x31, 0x30, 0x30, 0x2e, 0x68, 0x70, 0x70, 0x00
	.type		$str$25,@object
	.size		$str$25,(__unnamed_1 - $str$25)
$str$25:
        /*008d*/ 	.byte	0x28, 0x28, 0x75, 0x69, 0x6e, 0x74, 0x33, 0x32, 0x5f, 0x74, 0x28, 0x74, 0x68, 0x72, 0x65, 0x61
        /*009d*/ 	.byte	0x64, 0x49, 0x64, 0x78, 0x2e, 0x78, 0x29, 0x20, 0x2f, 0x20, 0x33, 0x32, 0x29, 0x20, 0x25, 0x20
        /*00ad*/ 	.byte	0x34, 0x29, 0x20, 0x3d, 0x3d, 0x20, 0x28, 0x28, 0x28, 0x74, 0x6d, 0x65, 0x6d, 0x5f, 0x61, 0x64
        /*00bd*/ 	.byte	0x64, 0x72, 0x20, 0x3e, 0x3e, 0x20, 0x31, 0x36, 0x29, 0x20, 0x2f, 0x20, 0x33, 0x32, 0x29, 0x20
        /*00cd*/ 	.byte	0x25, 0x20, 0x34, 0x29, 0x00
	.type		__unnamed_1,@object
	.size		__unnamed_1,(__unnamed_2 - __unnamed_1)
__unnamed_1:
        /*00d2*/ 	.byte	0x61, 0x75, 0x74, 0x6f, 0x20, 0x63, 0x75, 0x74, 0x65, 0x3a, 0x3a, 0x61, 0x73, 0x5f, 0x70, 0x6f
        /* <DEDUP_REMOVED lines=24> */
        /*0262*/ 	.byte	0x43, 0x3c, 0x34, 0x30, 0x39, 0x36, 0x3e, 0x3e, 0x3e, 0x3e, 0x5d, 0x00
	.type		__unnamed_2,@object
	.size		__unnamed_2,(.L_2 - __unnamed_2)
__unnamed_2:
        /* <DEDUP_REMOVED lines=42> */
        /*050e*/ 	.byte	0x3e, 0x3e, 0x5d, 0x00
.L_2:


//--------------------- .nv.shared._ZN7cutlass13device_kernelINS_4gemm6kernel13GemmUniversalIN4cute5tupleIJiiiiEEENS1_10collective13CollectiveMmaINS1_35MainloopSm100TmaUmmaWarpSpecializedILi8ELi2ELi4ENS5_IJNS4_1CILi2EEENSA_ILi1EEESC_EEEEENS5_IJNSA_ILi128EEENSA_ILi256EEENSA_ILi64EEEEEENS_10bfloat16_tENS5_IJlSC_lEEESJ_SK_NS4_8TiledMMAINS4_8MMA_AtomIJNS4_26SM100_MMA_F16BF16_2x1SM_SSISJ_SJ_fLi128ELi256ELNS4_4UMMA5MajorE0ELSP_0ELNSO_7ScaleInE0ELSQ_0EEEEEENS4_6LayoutINS5_IJSC_SC_SC_EEENS5_IJNSA_ILi0EEESV_SV_EEEEENS5_IJNS4_10UnderscoreESY_SY_EEEEENS4_18SM100_TMA_2SM_LOADENS4_14ComposedLayoutINS4_7SwizzleILi3ELi4ELi3EEENS4_18smem_ptr_flag_bitsILi16EEENST_INS5_IJNSA_ILi8EEESH_EEENS5_IJSH_SC_EEEEEEEvNS4_8identityES11_S1B_vS1C_EENS_8epilogue10collective18CollectiveEpilogueINS1E_23Sm100TmaWarpSpecializedILi4ELi2ELi32ELb1ELb0EEEJNS5_IJSH_SG_SH_EEENS5_IJNST_ISH_SC_EENST_INS5_IJNSA_ILi32EEESB_EEENS5_IJSC_SF_EEEEEEEESJ_SK_SJ_SK_NS1E_6fusion15FusionCallbacksIS1I_NS1Q_13LinCombEltActINS1E_6thread4ReLuESJ_fSJ_fLNS_15FloatRoundStyleE2EEES1J_S1P_JEEENS4_5SM1004TMEM4LOAD26SM100_TMEM_LOAD_32dp32b32xENS4_13SM90_TMA_LOADENS12_INS13_ILi2ELi4ELi3EEES16_NST_INS5_IJS17_S1L_EEENS5_IJS1L_SC_EEEEEEENS4_39AutoVectorizingCopyWithAssumedAlignmentILi128EEENS4_14SM90_TMA_STOREES27_S29_S29_EEEvvEEEEvNT_6ParamsE --------------------------
	.section	.nv.shared._ZN7cutlass13device_kernelINS_4gemm6kernel13GemmUniversalIN4cute5tupleIJiiiiEEENS1_10collective13CollectiveMmaINS1_35MainloopSm100TmaUmmaWarpSpecializedILi8ELi2ELi4ENS5_IJNS4_1CILi2EEENSA_ILi1EEESC_EEEEENS5_IJNSA_ILi128EEENSA_ILi256EEENSA_ILi64EEEEEENS_10bfloat16_tENS5_IJlSC_lEEESJ_SK_NS4_8TiledMMAINS4_8MMA_AtomIJNS4_26SM100_MMA_F16BF16_2x1SM_SSISJ_SJ_fLi128ELi256ELNS4_4UMMA5MajorE0ELSP_0ELNSO_7ScaleInE0ELSQ_0EEEEEENS4_6LayoutINS5_IJSC_SC_SC_EEENS5_IJNSA_ILi0EEESV_SV_EEEEENS5_IJNS4_10UnderscoreESY_SY_EEEEENS4_18SM100_TMA_2SM_LOADENS4_14ComposedLayoutINS4_7SwizzleILi3ELi4ELi3EEENS4_18smem_ptr_flag_bitsILi16EEENST_INS5_IJNSA_ILi8EEESH_EEENS5_IJSH_SC_EEEEEEEvNS4_8identityES11_S1B_vS1C_EENS_8epilogue10collective18CollectiveEpilogueINS1E_23Sm100TmaWarpSpecializedILi4ELi2ELi32ELb1ELb0EEEJNS5_IJSH_SG_SH_EEENS5_IJNST_ISH_SC_EENST_INS5_IJNSA_ILi32EEESB_EEENS5_IJSC_SF_EEEEEEEESJ_SK_SJ_SK_NS1E_6fusion15FusionCallbacksIS1I_NS1Q_13LinCombEltActINS1E_6thread4ReLuESJ_fSJ_fLNS_15FloatRoundStyleE2EEES1J_S1P_JEEENS4_5SM1004TMEM4LOAD26SM100_TMEM_LOAD_32dp32b32xENS4_13SM90_TMA_LOADENS12_INS13_ILi2ELi4ELi3EEES16_NST_INS5_IJS17_S1L_EEENS5_IJS1L_SC_EEEEEEENS4_39AutoVectorizingCopyWithAssumedAlignmentILi128EEENS4_14SM90_TMA_STOREES27_S29_S29_EEEvvEEEEvNT_6ParamsE,"aw",@nobits
	.sectionflags	@""
	.align	16
	.zero		1024


//--------------------- .nv.shared.reserved.0     --------------------------
	.section	.nv.shared.reserved.0,"aw",@nobits
	.weak		__nv_reservedSMEM_offset_0_alias
	.size		__nv_reservedSMEM_offset_0_alias, 0, 64
	.other		__nv_reservedSMEM_offset_0_alias,@"STO_CUDA_RESERVED_SHARED STV_DEFAULT"
__nv_reservedSMEM_offset_0_alias:
	.zero		0
.nv.shared.reserved.0:
	.zero		64
	.weak		__nv_reservedSMEM_tcgen05_partition
	.type		__nv_reservedSMEM_tcgen05_partition,@object
	.size		__nv_reservedSMEM_tcgen05_partition,(.L_0 - __nv_reservedSMEM_tcgen05_partition)
__nv_reservedSMEM_tcgen05_partition:
	.zero		32
.L_0:


//--------------------- .nv.global                --------------------------
	.section	.nv.global,"aw",@nobits
.nv.global:
	.type		_ZN39_INTERNAL_8fd196f3_4_k_cu_06c4b458_29964cute1_E,@object
	.size		_ZN39_INTERNAL_8fd196f3_4_k_cu_06c4b458_29964cute1_E,(_ZN39_INTERNAL_8fd196f3_4_k_cu_06c4b458_29964cuda3std3__45__cpo6cbeginE - _ZN39_INTERNAL_8fd196f3_4_k_cu_06c4b458_29964cute1_E)
_ZN39_INTERNAL_8fd196f3_4_k_cu_06c4b458_29964cute1_E:
	.zero		1
	.type		_ZN39_INTERNAL_8fd196f3_4_k_cu_06c4b458_29964cuda3std3__45__cpo6cbeginE,@object
	.size		_ZN39_INTERNAL_8fd196f3_4_k_cu_06c4b458_29964cuda3std3__45__cpo6cbeginE,(_ZN39_INTERNAL_8fd196f3_4_k_cu_06c4b458_29964cuda3std3__48in_placeE - _ZN39_INTERNAL_8fd196f3_4_k_cu_06c4b458_29964cuda3std3__45__cpo6cbeginE)
_ZN39_INTERNAL_8fd196f3_4_k_cu_06c4b458_29964cuda3std3__45__cpo6cbeginE:
	.zero		1
	.type		_ZN39_INTERNAL_8fd196f3_4_k_cu_06c4b458_29964cuda3std3__48in_placeE,@object
	.size		_ZN39_INTERNAL_8fd196f3_4_k_cu_06c4b458_29964cuda3std3__48in_placeE,(_ZN39_INTERNAL_8fd196f3_4_k_cu_06c4b458_29964cuda3std6ranges3__45__cpo9iter_moveE - _ZN39_INTERNAL_8fd196f3_4_k_cu_06c4b458_29964cuda3std3__48in_placeE)
_ZN39_INTERNAL_8fd196f3_4_k_cu_06c4b458_29964cuda3std3__48in_placeE:
	.zero		1
	.type		_ZN39_INTERNAL_8fd196f3_4_k_cu_06c4b458_29964cuda3std6ranges3__45__cpo9iter_moveE,@object
	.size		_ZN39_INTERNAL_8fd196f3_4_k_cu_06c4b458_29964cuda3std6ranges3__45__cpo9iter_moveE,(_ZN39_INTERNAL_8fd196f3_4_k_cu_06c4b458_29964cuda3std3__45__cpo5beginE - _ZN39_INTERNAL_8fd196f3_4_k_cu_06c4b458_29964cuda3std6ranges3__45__cpo9iter_moveE)
_ZN39_INTERNAL_8fd196f3_4_k_cu_06c4b458_29964cuda3std6ranges3__45__cpo9iter_moveE:
	.zero		1
	.type		_ZN39_INTERNAL_8fd196f3_4_k_cu_06c4b458_29964cuda3std3__45__cpo5beginE,@object
	.size		_ZN39_INTERNAL_8fd196f3_4_k_cu_06c4b458_29964cuda3std3__45__cpo5beginE,(_ZN39_INTERNAL_8fd196f3_4_k_cu_06c4b458_29964cuda3std3__441_GLOBAL__N__8fd196f3_4_k_cu_06c4b458_29966ignoreE - _ZN39_INTERNAL_8fd196f3_4_k_cu_06c4b458_29964cuda3std3__45__cpo5beginE)
_ZN39_INTERNAL_8fd196f3_4_k_cu_06c4b458_29964cuda3std3__45__cpo5beginE:
	.zero		1
	.type		_ZN39_INTERNAL_8fd196f3_4_k_cu_06c4b458_29964cuda3std3__441_GLOBAL__N__8fd196f3_4_k_cu_06c4b458_29966ignoreE,@object
	.size		_ZN39_INTERNAL_8fd196f3_4_k_cu_06c4b458_29964cuda3std3__441_GLOBAL__N__8fd196f3_4_k_cu_06c4b458_29966ignoreE,(_ZN39_INTERNAL_8fd196f3_4_k_cu_06c4b458_29964cute7productE - _ZN39_INTERNAL_8fd196f3_4_k_cu_06c4b458_29964cuda3std3__441_GLOBAL__N__8fd196f3_4_k_cu_06c4b458_29966ignoreE)
_ZN39_INTERNAL_8fd196f3_4_k_cu_06c4b458_29964cuda3std3__441_GLOBAL__N__8fd196f3_4_k_cu_06c4b458_29966ignoreE:
	.zero		1
	.type		_ZN39_INTERNAL_8fd196f3_4_k_cu_06c4b458_29964cute7productE,@object
	.size		_ZN39_INTERNAL_8fd196f3_4_k_cu_06c4b458_29964cute7productE,(_ZN39_INTERNAL_8fd196f3_4_k_cu_06c4b458_29964cuda3std3__45__cpo3endE - _ZN39_INTERNAL_8fd196f3_4_k_cu_06c4b458_29964cute7productE)
_ZN39_INTERNAL_8fd196f3_4_k_cu_06c4b458_29964cute7productE:
	.zero		1
	.type		_ZN39_INTERNAL_8fd196f3_4_k_cu_06c4b458_29964cuda3std3__45__cpo3endE,@object
	.size		_ZN39_INTERNAL_8fd196f3_4_k_cu_06c4b458_29964cuda3std3__45__cpo3endE,(_ZN39_INTERNAL_8fd196f3_4_k_cu_06c4b458_29964cuda3std3__419piecewise_constructE - _ZN39_INTERNAL_8fd196f3_4_k_cu_06c4b458_29964cuda3std3__45__cpo3endE)
_ZN39_INTERNAL_8fd196f3_4_k_cu_06c4b458_29964cuda3std3__45__cpo3endE:
	.zero		1
	.type		_ZN39_INTERNAL_8fd196f3_4_k_cu_06c4b458_29964cuda3std3__419piecewise_constructE,@object
	.size		_ZN39_INTERNAL_8fd196f3_4_k_cu_06c4b458_29964cuda3std3__419piecewise_constructE,(_ZN39_INTERNAL_8fd196f3_4_k_cu_06c4b458_29964cuda3std3__45__cpo4cendE - _ZN39_INTERNAL_8fd196f3_4_k_cu_06c4b458_29964cuda3std3__419piecewise_constructE)
_ZN39_INTERNAL_8fd196f3_4_k_cu_06c4b458_29964cuda3std3__419piecewise_constructE:
	.zero		1
	.type		_ZN39_INTERNAL_8fd196f3_4_k_cu_06c4b458_29964cuda3std3__45__cpo4cendE,@object
	.size		_ZN39_INTERNAL_8fd196f3_4_k_cu_06c4b458_29964cuda3std3__45__cpo4cendE,(_ZN39_INTERNAL_8fd196f3_4_k_cu_06c4b458_29964cuda3std6ranges3__45__cpo4swapE - _ZN39_INTERNAL_8fd196f3_4_k_cu_06c4b458_29964cuda3std3__45__cpo4cendE)
_ZN39_INTERNAL_8fd196f3_4_k_cu_06c4b458_29964cuda3std3__45__cpo4cendE:
	.zero		1
	.type		_ZN39_INTERNAL_8fd196f3_4_k_cu_06c4b458_29964cuda3std6ranges3__45__cpo4swapE,@object
	.size		_ZN39_INTERNAL_8fd196f3_4_k_cu_06c4b458_29964cuda3std6ranges3__45__cpo4swapE,(.L_10 - _ZN39_INTERNAL_8fd196f3_4_k_cu_06c4b458_29964cuda3std6ranges3__45__cpo4swapE)
_ZN39_INTERNAL_8fd196f3_4_k_cu_06c4b458_29964cuda3std6ranges3__45__cpo4swapE:
	.zero		1
.L_10:


//--------------------- .nv.constant0._ZN7cutlass13device_kernelINS_4gemm6kernel13GemmUniversalIN4cute5tupleIJiiiiEEENS1_10collective13CollectiveMmaINS1_35MainloopSm100TmaUmmaWarpSpecializedILi8ELi2ELi4ENS5_IJNS4_1CILi2EEENSA_ILi1EEESC_EEEEENS5_IJNSA_ILi128EEENSA_ILi256EEENSA_ILi64EEEEEENS_10bfloat16_tENS5_IJlSC_lEEESJ_SK_NS4_8TiledMMAINS4_8MMA_AtomIJNS4_26SM100_MMA_F16BF16_2x1SM_SSISJ_SJ_fLi128ELi256ELNS4_4UMMA5MajorE0ELSP_0ELNSO_7ScaleInE0ELSQ_0EEEEEENS4_6LayoutINS5_IJSC_SC_SC_EEENS5_IJNSA_ILi0EEESV_SV_EEEEENS5_IJNS4_10UnderscoreESY_SY_EEEEENS4_18SM100_TMA_2SM_LOADENS4_14ComposedLayoutINS4_7SwizzleILi3ELi4ELi3EEENS4_18smem_ptr_flag_bitsILi16EEENST_INS5_IJNSA_ILi8EEESH_EEENS5_IJSH_SC_EEEEEEEvNS4_8identityES11_S1B_vS1C_EENS_8epilogue10collective18CollectiveEpilogueINS1E_23Sm100TmaWarpSpecializedILi4ELi2ELi32ELb1ELb0EEEJNS5_IJSH_SG_SH_EEENS5_IJNST_ISH_SC_EENST_INS5_IJNSA_ILi32EEESB_EEENS5_IJSC_SF_EEEEEEEESJ_SK_SJ_SK_NS1E_6fusion15FusionCallbacksIS1I_NS1Q_13LinCombEltActINS1E_6thread4ReLuESJ_fSJ_fLNS_15FloatRoundStyleE2EEES1J_S1P_JEEENS4_5SM1004TMEM4LOAD26SM100_TMEM_LOAD_32dp32b32xENS4_13SM90_TMA_LOADENS12_INS13_ILi2ELi4ELi3EEES16_NST_INS5_IJS17_S1L_EEENS5_IJS1L_SC_EEEEEEENS4_39AutoVectorizingCopyWithAssumedAlignmentILi128EEENS4_14SM90_TMA_STOREES27_S29_S29_EEEvvEEEEvNT_6ParamsE --------------------------
	.section	.nv.constant0._ZN7cutlass13device_kernelINS_4gemm6kernel13GemmUniversalIN4cute5tupleIJiiiiEEENS1_10collective13CollectiveMmaINS1_35MainloopSm100TmaUmmaWarpSpecializedILi8ELi2ELi4ENS5_IJNS4_1CILi2EEENSA_ILi1EEESC_EEEEENS5_IJNSA_ILi128EEENSA_ILi256EEENSA_ILi64EEEEEENS_10bfloat16_tENS5_IJlSC_lEEESJ_SK_NS4_8TiledMMAINS4_8MMA_AtomIJNS4_26SM100_MMA_F16BF16_2x1SM_SSISJ_SJ_fLi128ELi256ELNS4_4UMMA5MajorE0ELSP_0ELNSO_7ScaleInE0ELSQ_0EEEEEENS4_6LayoutINS5_IJSC_SC_SC_EEENS5_IJNSA_ILi0EEESV_SV_EEEEENS5_IJNS4_10UnderscoreESY_SY_EEEEENS4_18SM100_TMA_2SM_LOADENS4_14ComposedLayoutINS4_7SwizzleILi3ELi4ELi3EEENS4_18smem_ptr_flag_bitsILi16EEENST_INS5_IJNSA_ILi8EEESH_EEENS5_IJSH_SC_EEEEEEEvNS4_8identityES11_S1B_vS1C_EENS_8epilogue10collective18CollectiveEpilogueINS1E_23Sm100TmaWarpSpecializedILi4ELi2ELi32ELb1ELb0EEEJNS5_IJSH_SG_SH_EEENS5_IJNST_ISH_SC_EENST_INS5_IJNSA_ILi32EEESB_EEENS5_IJSC_SF_EEEEEEEESJ_SK_SJ_SK_NS1E_6fusion15FusionCallbacksIS1I_NS1Q_13LinCombEltActINS1E_6thread4ReLuESJ_fSJ_fLNS_15FloatRoundStyleE2EEES1J_S1P_JEEENS4_5SM1004TMEM4LOAD26SM100_TMEM_LOAD_32dp32b32xENS4_13SM90_TMA_LOADENS12_INS13_ILi2ELi4ELi3EEES16_NST_INS5_IJS17_S1L_EEENS5_IJS1L_SC_EEEEEEENS4_39AutoVectorizingCopyWithAssumedAlignmentILi128EEENS4_14SM90_TMA_STOREES27_S29_S29_EEEvvEEEEvNT_6ParamsE,"a",@progbits
	.sectionflags	@""
	.align	4
.nv.constant0._ZN7cutlass13device_kernelINS_4gemm6kernel13GemmUniversalIN4cute5tupleIJiiiiEEENS1_10collective13CollectiveMmaINS1_35MainloopSm100TmaUmmaWarpSpecializedILi8ELi2ELi4ENS5_IJNS4_1CILi2EEENSA_ILi1EEESC_EEEEENS5_IJNSA_ILi128EEENSA_ILi256EEENSA_ILi64EEEEEENS_10bfloat16_tENS5_IJlSC_lEEESJ_SK_NS4_8TiledMMAINS4_8MMA_AtomIJNS4_26SM100_MMA_F16BF16_2x1SM_SSISJ_SJ_fLi128ELi256ELNS4_4UMMA5MajorE0ELSP_0ELNSO_7ScaleInE0ELSQ_0EEEEEENS4_6LayoutINS5_IJSC_SC_SC_EEENS5_IJNSA_ILi0EEESV_SV_EEEEENS5_IJNS4_10UnderscoreESY_SY_EEEEENS4_18SM100_TMA_2SM_LOADENS4_14ComposedLayoutINS4_7SwizzleILi3ELi4ELi3EEENS4_18smem_ptr_flag_bitsILi16EEENST_INS5_IJNSA_ILi8EEESH_EEENS5_IJSH_SC_EEEEEEEvNS4_8identityES11_S1B_vS1C_EENS_8epilogue10collective18CollectiveEpilogueINS1E_23Sm100TmaWarpSpecializedILi4ELi2ELi32ELb1ELb0EEEJNS5_IJSH_SG_SH_EEENS5_IJNST_ISH_SC_EENST_INS5_IJNSA_ILi32EEESB_EEENS5_IJSC_SF_EEEEEEEESJ_SK_SJ_SK_NS1E_6fusion15FusionCallbacksIS1I_NS1Q_13LinCombEltActINS1E_6thread4ReLuESJ_fSJ_fLNS_15FloatRoundStyleE2EEES1J_S1P_JEEENS4_5SM1004TMEM4LOAD26SM100_TMEM_LOAD_32dp32b32xENS4_13SM90_TMA_LOADENS12_INS13_ILi2ELi4ELi3EEES16_NST_INS5_IJS17_S1L_EEENS5_IJS1L_SC_EEEEEEENS4_39AutoVectorizingCopyWithAssumedAlignmentILi128EEENS4_14SM90_TMA_STOREES27_S29_S29_EEEvvEEEEvNT_6ParamsE:
	.zero		2944


//--------------------- SYMBOLS --------------------------

	.type		.nv.reservedSmem.offset0,@object
	.size		.nv.reservedSmem.offset0,0x4
	.type		.nv.reservedSmem.cap,@object
	.size		.nv.reservedSmem.cap,0x4
	.type		__assertfail,@function
